	.target	sm_90a

	.elftype	@"ET_EXEC"


//--------------------- .note.nv.tkinfo           --------------------------
	.section	.note.nv.tkinfo,"",@"SHT_NOTE"
	.sectionflags	@"SHF_NOTE_NV_TKINFO"
	.tkinfo
        /*0018*/ 	.word	0x00000002
        /*0030*/ 	.string	""
        /*0030*/ 	.string	"ptxas"
        /*0030*/ 	.string	"Cuda compilation tools, release 13.0, V13.0.88"
        /*0030*/ 	.string	"Build cuda_13.0.r13.0/compiler.36424714_0"
        /*0030*/ 	.string	"-arch sm_90a -m 64 "



//--------------------- .note.nv.cuinfo           --------------------------
	.section	.note.nv.cuinfo,"",@"SHT_NOTE"
	.sectionflags	@"SHF_NOTE_NV_CUINFO"
        /*0018*/ 	.short	0x0002
        /*001a*/ 	.short	0x005a
        /*001c*/ 	.short	0x0082
	.zero		2


//--------------------- .nv.info                  --------------------------
	.section	.nv.info,"",@"SHT_CUDA_INFO"
	.align	4


	//----- nvinfo : EIATTR_REGCOUNT
	.align		4
        /*0000*/ 	.byte	0x04, 0x2f
        /*0002*/ 	.short	(.L_12 - .L_11)
	.align		4
.L_11:
        /*0004*/ 	.word	index@(_ZN7cutlass13device_kernelINS_4gemm6kernel13GemmUniversalIN4cute5tupleIJiiiiEEENS1_10collective13CollectiveMmaINS1_37MainloopSm90TmaGmmaWarpSpecializedFP8ILi25ENS5_IJNS4_1CILi2EEENSA_ILi1EEESC_EEENS1_32KernelTmaWarpSpecializedPingpongEEENS5_IJNSA_ILi64EEENSA_ILi224EEENSA_ILi32EEEEEENS_12float_e4m3_tENS5_IJlSC_lEEESK_SL_NS4_8TiledMMAINS4_8MMA_AtomIJNS4_4SM904GMMA30MMA_64x32x32_F32E4M3E4M3_SS_TNILNSP_7ScaleInE1ELSR_1EEEEEENS4_6LayoutINS5_IJSC_SC_SC_EEENS5_IJNSA_ILi0EEESW_SW_EEEEENS5_IJNS4_10UnderscoreESZ_SZ_EEEEENS4_13SM90_TMA_LOADENS4_14ComposedLayoutINS4_7SwizzleILi1ELi4ELi3EEENS4_18smem_ptr_flag_bitsILi8EEENSU_INS5_IJNSA_ILi8EEESI_EEENS5_IJSI_SC_EEEEEEEvNS4_8identityENS4_23SM90_TMA_LOAD_MULTICASTES1C_vS1D_EENS_8epilogue10collective6detail29Sm90TmaWarpSpecializedAdapterINS1H_15DefaultEpilogueISK_SL_SL_NS1G_6thread17LinearCombinationISK_Li1EffLNS1L_9ScaleType4KindE0ELNS_15FloatRoundStyleE2ESK_EENS1_15EpilogueDefaultEEEEEvvEEEEvNT_6ParamsE)
        /*0008*/ 	.word	0x000000a8


	//----- nvinfo : EIATTR_FRAME_SIZE
	.align		4
.L_12:
        /*000c*/ 	.byte	0x04, 0x11
        /*000e*/ 	.short	(.L_14 - .L_13)
	.align		4
.L_13:
        /*0010*/ 	.word	index@(_ZN7cutlass13device_kernelINS_4gemm6kernel13GemmUniversalIN4cute5tupleIJiiiiEEENS1_10collective13CollectiveMmaINS1_37MainloopSm90TmaGmmaWarpSpecializedFP8ILi25ENS5_IJNS4_1CILi2EEENSA_ILi1EEESC_EEENS1_32KernelTmaWarpSpecializedPingpongEEENS5_IJNSA_ILi64EEENSA_ILi224EEENSA_ILi32EEEEEENS_12float_e4m3_tENS5_IJlSC_lEEESK_SL_NS4_8TiledMMAINS4_8MMA_AtomIJNS4_4SM904GMMA30MMA_64x32x32_F32E4M3E4M3_SS_TNILNSP_7ScaleInE1ELSR_1EEEEEENS4_6LayoutINS5_IJSC_SC_SC_EEENS5_IJNSA_ILi0EEESW_SW_EEEEENS5_IJNS4_10UnderscoreESZ_SZ_EEEEENS4_13SM90_TMA_LOADENS4_14ComposedLayoutINS4_7SwizzleILi1ELi4ELi3EEENS4_18smem_ptr_flag_bitsILi8EEENSU_INS5_IJNSA_ILi8EEESI_EEENS5_IJSI_SC_EEEEEEEvNS4_8identityENS4_23SM90_TMA_LOAD_MULTICASTES1C_vS1D_EENS_8epilogue10collective6detail29Sm90TmaWarpSpecializedAdapterINS1H_15DefaultEpilogueISK_SL_SL_NS1G_6thread17LinearCombinationISK_Li1EffLNS1L_9ScaleType4KindE0ELNS_15FloatRoundStyleE2ESK_EENS1_15EpilogueDefaultEEEEEvvEEEEvNT_6ParamsE)
        /*0014*/ 	.word	0x00000028


	//----- nvinfo : EIATTR_MIN_STACK_SIZE
	.align		4
.L_14:
        /*0018*/ 	.byte	0x04, 0x12
        /*001a*/ 	.short	(.L_16 - .L_15)
	.align		4
.L_15:
        /*001c*/ 	.word	index@(_ZN7cutlass13device_kernelINS_4gemm6kernel13GemmUniversalIN4cute5tupleIJiiiiEEENS1_10collective13CollectiveMmaINS1_37MainloopSm90TmaGmmaWarpSpecializedFP8ILi25ENS5_IJNS4_1CILi2EEENSA_ILi1EEESC_EEENS1_32KernelTmaWarpSpecializedPingpongEEENS5_IJNSA_ILi64EEENSA_ILi224EEENSA_ILi32EEEEEENS_12float_e4m3_tENS5_IJlSC_lEEESK_SL_NS4_8TiledMMAINS4_8MMA_AtomIJNS4_4SM904GMMA30MMA_64x32x32_F32E4M3E4M3_SS_TNILNSP_7ScaleInE1ELSR_1EEEEEENS4_6LayoutINS5_IJSC_SC_SC_EEENS5_IJNSA_ILi0EEESW_SW_EEEEENS5_IJNS4_10UnderscoreESZ_SZ_EEEEENS4_13SM90_TMA_LOADENS4_14ComposedLayoutINS4_7SwizzleILi1ELi4ELi3EEENS4_18smem_ptr_flag_bitsILi8EEENSU_INS5_IJNSA_ILi8EEESI_EEENS5_IJSI_SC_EEEEEEEvNS4_8identityENS4_23SM90_TMA_LOAD_MULTICASTES1C_vS1D_EENS_8epilogue10collective6detail29Sm90TmaWarpSpecializedAdapterINS1H_15DefaultEpilogueISK_SL_SL_NS1G_6thread17LinearCombinationISK_Li1EffLNS1L_9ScaleType4KindE0ELNS_15FloatRoundStyleE2ESK_EENS1_15EpilogueDefaultEEEEEvvEEEEvNT_6ParamsE)
        /*0020*/ 	.word	0x00000028
.L_16:


//--------------------- .nv.compat                --------------------------
	.section	.nv.compat,"",@"SHT_CUDA_COMPAT_INFO"
	.align	4
        /*0000*/ 	.byte	0x02, 0x09, 0x01, 0x00, 0x02, 0x02, 0x04, 0x00, 0x02, 0x05, 0x05, 0x00, 0x03, 0x07, 0x01, 0x01
        /*0010*/ 	.byte	0x02, 0x03, 0x01, 0x00, 0x02, 0x06, 0x01, 0x00, 0x04, 0x0b, 0x08, 0x00, 0x00, 0x00, 0x00, 0x00
        /*0020*/ 	.byte	0x00, 0x00, 0x00, 0x00


//--------------------- .nv.info._ZN7cutlass13device_kernelINS_4gemm6kernel13GemmUniversalIN4cute5tupleIJiiiiEEENS1_10collective13CollectiveMmaINS1_37MainloopSm90TmaGmmaWarpSpecializedFP8ILi25ENS5_IJNS4_1CILi2EEENSA_ILi1EEESC_EEENS1_32KernelTmaWarpSpecializedPingpongEEENS5_IJNSA_ILi64EEENSA_ILi224EEENSA_ILi32EEEEEENS_12float_e4m3_tENS5_IJlSC_lEEESK_SL_NS4_8TiledMMAINS4_8MMA_AtomIJNS4_4SM904GMMA30MMA_64x32x32_F32E4M3E4M3_SS_TNILNSP_7ScaleInE1ELSR_1EEEEEENS4_6LayoutINS5_IJSC_SC_SC_EEENS5_IJNSA_ILi0EEESW_SW_EEEEENS5_IJNS4_10UnderscoreESZ_SZ_EEEEENS4_13SM90_TMA_LOADENS4_14ComposedLayoutINS4_7SwizzleILi1ELi4ELi3EEENS4_18smem_ptr_flag_bitsILi8EEENSU_INS5_IJNSA_ILi8EEESI_EEENS5_IJSI_SC_EEEEEEEvNS4_8identityENS4_23SM90_TMA_LOAD_MULTICASTES1C_vS1D_EENS_8epilogue10collective6detail29Sm90TmaWarpSpecializedAdapterINS1H_15DefaultEpilogueISK_SL_SL_NS1G_6thread17LinearCombinationISK_Li1EffLNS1L_9ScaleType4KindE0ELNS_15FloatRoundStyleE2ESK_EENS1_15EpilogueDefaultEEEEEvvEEEEvNT_6ParamsE --------------------------
	.section	.nv.info._ZN7cutlass13device_kernelINS_4gemm6kernel13GemmUniversalIN4cute5tupleIJiiiiEEENS1_10collective13CollectiveMmaINS1_37MainloopSm90TmaGmmaWarpSpecializedFP8ILi25ENS5_IJNS4_1CILi2EEENSA_ILi1EEESC_EEENS1_32KernelTmaWarpSpecializedPingpongEEENS5_IJNSA_ILi64EEENSA_ILi224EEENSA_ILi32EEEEEENS_12float_e4m3_tENS5_IJlSC_lEEESK_SL_NS4_8TiledMMAINS4_8MMA_AtomIJNS4_4SM904GMMA30MMA_64x32x32_F32E4M3E4M3_SS_TNILNSP_7ScaleInE1ELSR_1EEEEEENS4_6LayoutINS5_IJSC_SC_SC_EEENS5_IJNSA_ILi0EEESW_SW_EEEEENS5_IJNS4_10UnderscoreESZ_SZ_EEEEENS4_13SM90_TMA_LOADENS4_14ComposedLayoutINS4_7SwizzleILi1ELi4ELi3EEENS4_18smem_ptr_flag_bitsILi8EEENSU_INS5_IJNSA_ILi8EEESI_EEENS5_IJSI_SC_EEEEEEEvNS4_8identityENS4_23SM90_TMA_LOAD_MULTICASTES1C_vS1D_EENS_8epilogue10collective6detail29Sm90TmaWarpSpecializedAdapterINS1H_15DefaultEpilogueISK_SL_SL_NS1G_6thread17LinearCombinationISK_Li1EffLNS1L_9ScaleType4KindE0ELNS_15FloatRoundStyleE2ESK_EENS1_15EpilogueDefaultEEEEEvvEEEEvNT_6ParamsE,"",@"SHT_CUDA_INFO"
	.sectionflags	@""
	.align	4


	//----- nvinfo : EIATTR_CUDA_API_VERSION
	.align		4
        /*0000*/ 	.byte	0x04, 0x37
        /*0002*/ 	.short	(.L_18 - .L_17)
.L_17:
        /*0004*/ 	.word	0x00000082


	//----- nvinfo : EIATTR_KPARAM_INFO
	.align		4
.L_18:
        /*0008*/ 	.byte	0x04, 0x17
        /*000a*/ 	.short	(.L_20 - .L_19)
.L_19:
        /*000c*/ 	.word	0x00000000
        /*0010*/ 	.short	0x0000
        /*0012*/ 	.short	0x0070
        /*0014*/ 	.byte	0x00, 0xf0, 0x01, 0x10


	//----- nvinfo : EIATTR_SPARSE_MMA_MASK
	.align		4
.L_20:
        /*0018*/ 	.byte	0x03, 0x50
        /*001a*/ 	.short	0x0000


	//----- nvinfo : EIATTR_MAXREG_COUNT
	.align		4
        /*001c*/ 	.byte	0x03, 0x1b
        /*001e*/ 	.short	0x00a8


	//----- nvinfo : EIATTR_NUM_BARRIERS
	.align		4
        /*0020*/ 	.byte	0x02, 0x4c
        /*0022*/ 	.byte	0x01
	.zero		1


	//----- nvinfo : EIATTR_ANNOTATIONS
	.align		4
        /*0024*/ 	.byte	0x04, 0x55
        /*0026*/ 	.short	(.L_22 - .L_21)


	//   ....[0]....
.L_21:
        /*0028*/ 	.word	0x00000001
        /*002c*/ 	.byte	0xf0, 0x09, 0x00, 0x00, 0x01, 0x00, 0x00, 0x00, 0xe0, 0x0b, 0x00, 0x00, 0x01, 0x00, 0x00, 0x00
        /* <DEDUP_REMOVED lines=22> */
        /*019c*/ 	.byte	0x60, 0xef, 0x00, 0x00, 0x01, 0x00, 0x00, 0x00, 0xb0, 0xef, 0x00, 0x00


	//----- nvinfo : EIATTR_MERCURY_ISA_VERSION
	.align		4
.L_22:
        /*01a8*/ 	.byte	0x03, 0x5f
        /*01aa*/ 	.short	0x0101


	//----- nvinfo : EIATTR_INT_WARP_WIDE_INSTR_OFFSETS
	.align		4
        /*01ac*/ 	.byte	0x04, 0x31
        /*01ae*/ 	.short	(.L_24 - .L_23)


	//   ....[0]....
.L_23:
        /*01b0*/ 	.word	0x00000870


	//   ....[1]....
        /*01b4*/ 	.word	0x000008f0


	//   ....[2]....
        /*01b8*/ 	.word	0x00000900


	//   ....[3]....
        /*01bc*/ 	.word	0x00000930


	//   ....[4]....
        /*01c0*/ 	.word	0x00000970


	//   ....[5]....
        /*01c4*/ 	.word	0x000009a0


	//   ....[6]....
        /*01c8*/ 	.word	0x00000ab0


	//   ....[7]....
        /*01cc*/ 	.word	0x00000ad0


	//   ....[8]....
        /*01d0*/ 	.word	0x00004620


	//----- nvinfo : EIATTR_COOP_GROUP_MASK_REGIDS
	.align		4
.L_24:
        /*01d4*/ 	.byte	0x04, 0x29
        /*01d6*/ 	.short	(.L_26 - .L_25)


	//   ....[0]....
.L_25:
        /*01d8*/ 	.word	0xffffffff


	//   ....[1]....
        /*01dc*/ 	.word	0xffffffff


	//   ....[2]....
        /*01e0*/ 	.word	0xffffffff


	//   ....[3]....
        /*01e4*/ 	.word	0xffffffff


	//   ....[4]....
        /*01e8*/ 	.word	0xffffffff


	//   ....[5]....
        /*01ec*/ 	.word	0xffffffff


	//   ....[6]....
        /*01f0*/ 	.word	0xffffffff


	//----- nvinfo : EIATTR_COOP_GROUP_INSTR_OFFSETS
	.align		4
.L_26:
        /*01f4*/ 	.byte	0x04, 0x28
        /*01f6*/ 	.short	(.L_28 - .L_27)


	//   ....[0]....
.L_27:
        /*01f8*/ 	.word	0x00000070


	//   ....[1]....
        /*01fc*/ 	.word	0x00000090


	//   ....[2]....
        /*0200*/ 	.word	0x00000190


	//   ....[3]....
        /*0204*/ 	.word	0x00000680


	//   ....[4]....
        /*0208*/ 	.word	0x000006c0


	//   ....[5]....
        /*020c*/ 	.word	0x000007c0


	//   ....[6]....
        /*0210*/ 	.word	0x00000c70


	//----- nvinfo : EIATTR_REG_RECONFIG
	.align		4
.L_28:
        /*0214*/ 	.byte	0x01, 0x54
	.zero		2


	//----- nvinfo : EIATTR_MBARRIER_INSTR_OFFSETS
	.align		4
        /*0218*/ 	.byte	0x04, 0x39
        /*021a*/ 	.short	(.L_30 - .L_29)


	//   ....[0]....
.L_29:
        /*021c*/ 	.word	0x00000330
        /*0220*/ 	.word	0x000000ff
        /*0224*/ 	.word	0x00000000
        /*0228*/ 	.short	0x0100
        /*022a*/ 	.byte	0x0a
	.zero		1


	//   ....[1]....
        /*022c*/ 	.word	0x00000340
        /*0230*/ 	.word	0x000000ff
        /*0234*/ 	.word	0x000000c8
        /*0238*/ 	.short	0x0100
        /*023a*/ 	.byte	0x0a
	.zero		1


	//   ....[2]....
        /*023c*/ 	.word	0x00000350
        /*0240*/ 	.word	0x000000ff
        /*0244*/ 	.word	0x00000008
        /*0248*/ 	.short	0x0100
        /*024a*/ 	.byte	0x0a
	.zero		1


	//   ....[3]....
        /*024c*/ 	.word	0x00000360
        /*0250*/ 	.word	0x000000ff
        /*0254*/ 	.word	0x000000d0
        /*0258*/ 	.short	0x0100
        /*025a*/ 	.byte	0x0a
	.zero		1


	//   ....[4]....
        /*025c*/ 	.word	0x00000370
        /*0260*/ 	.word	0x000000ff
        /*0264*/ 	.word	0x00000010
        /*0268*/ 	.short	0x0100
        /*026a*/ 	.byte	0x0a
	.zero		1


	//   ....[5]....
        /*026c*/ 	.word	0x00000380
        /*0270*/ 	.word	0x000000ff
        /*0274*/ 	.word	0x000000d8
        /*0278*/ 	.short	0x0100
        /*027a*/ 	.byte	0x0a
	.zero		1


	//   ....[6]....
        /*027c*/ 	.word	0x00000390
        /*0280*/ 	.word	0x000000ff
        /*0284*/ 	.word	0x00000018
        /*0288*/ 	.short	0x0100
        /*028a*/ 	.byte	0x0a
	.zero		1


	//   ....[7]....
        /*028c*/ 	.word	0x000003a0
        /*0290*/ 	.word	0x000000ff
        /*0294*/ 	.word	0x000000e0
        /*0298*/ 	.short	0x0100
        /*029a*/ 	.byte	0x0a
	.zero		1


	//   ....[8]....
        /*029c*/ 	.word	0x000003b0
        /*02a0*/ 	.word	0x000000ff
        /*02a4*/ 	.word	0x00000020
        /*02a8*/ 	.short	0x0100
        /*02aa*/ 	.byte	0x0a
	.zero		1


	//   ....[9]....
        /*02ac*/ 	.word	0x000003c0
        /*02b0*/ 	.word	0x000000ff
        /*02b4*/ 	.word	0x000000e8
        /*02b8*/ 	.short	0x0100
        /*02ba*/ 	.byte	0x0a
	.zero		1


	//   ....[10]....
        /*02bc*/ 	.word	0x000003d0
        /*02c0*/ 	.word	0x000000ff
        /*02c4*/ 	.word	0x00000028
        /*02c8*/ 	.short	0x0100
        /*02ca*/ 	.byte	0x0a
	.zero		1


	//   ....[11]....
        /*02cc*/ 	.word	0x000003e0
        /*02d0*/ 	.word	0x000000ff
        /*02d4*/ 	.word	0x000000f0
        /*02d8*/ 	.short	0x0100
        /*02da*/ 	.byte	0x0a
	.zero		1


	//   ....[12]....
        /*02dc*/ 	.word	0x000003f0
        /*02e0*/ 	.word	0x000000ff
        /*02e4*/ 	.word	0x00000030
        /*02e8*/ 	.short	0x0100
        /*02ea*/ 	.byte	0x0a
	.zero		1


	//   ....[13]....
        /*02ec*/ 	.word	0x00000400
        /*02f0*/ 	.word	0x000000ff
        /*02f4*/ 	.word	0x000000f8
        /*02f8*/ 	.short	0x0100
        /*02fa*/ 	.byte	0x0a
	.zero		1


	//   ....[14]....
        /*02fc*/ 	.word	0x00000410
        /*0300*/ 	.word	0x000000ff
        /*0304*/ 	.word	0x00000038
        /*0308*/ 	.short	0x0100
        /*030a*/ 	.byte	0x0a
	.zero		1


	//   ....[15]....
        /*030c*/ 	.word	0x00000420
        /*0310*/ 	.word	0x000000ff
        /*0314*/ 	.word	0x00000100
        /*0318*/ 	.short	0x0100
        /*031a*/ 	.byte	0x0a
	.zero		1


	//   ....[16]....
        /*031c*/ 	.word	0x00000430
        /*0320*/ 	.word	0x000000ff
        /*0324*/ 	.word	0x00000040
        /*0328*/ 	.short	0x0100
        /*032a*/ 	.byte	0x0a
	.zero		1


	//   ....[17]....
        /*032c*/ 	.word	0x00000440
        /*0330*/ 	.word	0x000000ff
        /*0334*/ 	.word	0x00000108
        /*0338*/ 	.short	0x0100
        /*033a*/ 	.byte	0x0a
	.zero		1


	//   ....[18]....
        /*033c*/ 	.word	0x00000450
        /*0340*/ 	.word	0x000000ff
        /*0344*/ 	.word	0x00000048
        /*0348*/ 	.short	0x0100
        /*034a*/ 	.byte	0x0a
	.zero		1


	//   ....[19]....
        /*034c*/ 	.word	0x00000460
        /*0350*/ 	.word	0x000000ff
        /*0354*/ 	.word	0x00000110
        /*0358*/ 	.short	0x0100
        /*035a*/ 	.byte	0x0a
	.zero		1


	//   ....[20]....
        /*035c*/ 	.word	0x00000470
        /*0360*/ 	.word	0x000000ff
        /*0364*/ 	.word	0x00000050
        /*0368*/ 	.short	0x0100
        /*036a*/ 	.byte	0x0a
	.zero		1


	//   ....[21]....
        /*036c*/ 	.word	0x00000480
        /*0370*/ 	.word	0x000000ff
        /*0374*/ 	.word	0x00000118
        /*0378*/ 	.short	0x0100
        /*037a*/ 	.byte	0x0a
	.zero		1


	//   ....[22]....
        /*037c*/ 	.word	0x00000490
        /*0380*/ 	.word	0x000000ff
        /*0384*/ 	.word	0x00000058
        /*0388*/ 	.short	0x0100
        /*038a*/ 	.byte	0x0a
	.zero		1


	//   ....[23]....
        /*038c*/ 	.word	0x000004a0
        /*0390*/ 	.word	0x000000ff
        /*0394*/ 	.word	0x00000120
        /*0398*/ 	.short	0x0100
        /*039a*/ 	.byte	0x0a
	.zero		1


	//   ....[24]....
        /*039c*/ 	.word	0x000004b0
        /*03a0*/ 	.word	0x000000ff
        /*03a4*/ 	.word	0x00000060
        /*03a8*/ 	.short	0x0100
        /*03aa*/ 	.byte	0x0a
	.zero		1


	//   ....[25]....
        /*03ac*/ 	.word	0x000004c0
        /*03b0*/ 	.word	0x000000ff
        /*03b4*/ 	.word	0x00000128
        /*03b8*/ 	.short	0x0100
        /*03ba*/ 	.byte	0x0a
	.zero		1


	//   ....[26]....
        /*03bc*/ 	.word	0x000004d0
        /*03c0*/ 	.word	0x000000ff
        /*03c4*/ 	.word	0x00000068
        /*03c8*/ 	.short	0x0100
        /*03ca*/ 	.byte	0x0a
	.zero		1


	//   ....[27]....
        /*03cc*/ 	.word	0x000004e0
        /*03d0*/ 	.word	0x000000ff
        /*03d4*/ 	.word	0x00000130
        /*03d8*/ 	.short	0x0100
        /*03da*/ 	.byte	0x0a
	.zero		1


	//   ....[28]....
        /*03dc*/ 	.word	0x000004f0
        /*03e0*/ 	.word	0x000000ff
        /*03e4*/ 	.word	0x00000070
        /*03e8*/ 	.short	0x0100
        /*03ea*/ 	.byte	0x0a
	.zero		1


	//   ....[29]....
        /*03ec*/ 	.word	0x00000500
        /*03f0*/ 	.word	0x000000ff
        /*03f4*/ 	.word	0x00000138
        /*03f8*/ 	.short	0x0100
        /*03fa*/ 	.byte	0x0a
	.zero		1


	//   ....[30]....
        /*03fc*/ 	.word	0x00000510
        /*0400*/ 	.word	0x000000ff
        /*0404*/ 	.word	0x00000078
        /*0408*/ 	.short	0x0100
        /*040a*/ 	.byte	0x0a
	.zero		1


	//   ....[31]....
        /*040c*/ 	.word	0x00000520
        /*0410*/ 	.word	0x000000ff
        /*0414*/ 	.word	0x00000140
        /*0418*/ 	.short	0x0100
        /*041a*/ 	.byte	0x0a
	.zero		1


	//   ....[32]....
        /*041c*/ 	.word	0x00000530
        /*0420*/ 	.word	0x000000ff
        /*0424*/ 	.word	0x00000080
        /*0428*/ 	.short	0x0100
        /*042a*/ 	.byte	0x0a
	.zero		1


	//   ....[33]....
        /*042c*/ 	.word	0x00000540
        /*0430*/ 	.word	0x000000ff
        /*0434*/ 	.word	0x00000148
        /*0438*/ 	.short	0x0100
        /*043a*/ 	.byte	0x0a
	.zero		1


	//   ....[34]....
        /*043c*/ 	.word	0x00000550
        /*0440*/ 	.word	0x000000ff
        /*0444*/ 	.word	0x00000088
        /*0448*/ 	.short	0x0100
        /*044a*/ 	.byte	0x0a
	.zero		1


	//   ....[35]....
        /*044c*/ 	.word	0x00000560
        /*0450*/ 	.word	0x000000ff
        /*0454*/ 	.word	0x00000150
        /*0458*/ 	.short	0x0100
        /*045a*/ 	.byte	0x0a
	.zero		1


	//   ....[36]....
        /*045c*/ 	.word	0x00000570
        /*0460*/ 	.word	0x000000ff
        /*0464*/ 	.word	0x00000090
        /*0468*/ 	.short	0x0100
        /*046a*/ 	.byte	0x0a
	.zero		1


	//   ....[37]....
        /*046c*/ 	.word	0x00000580
        /*0470*/ 	.word	0x000000ff
        /*0474*/ 	.word	0x00000158
        /*0478*/ 	.short	0x0100
        /*047a*/ 	.byte	0x0a
	.zero		1


	//   ....[38]....
        /*047c*/ 	.word	0x00000590
        /*0480*/ 	.word	0x000000ff
        /*0484*/ 	.word	0x00000098
        /*0488*/ 	.short	0x0100
        /*048a*/ 	.byte	0x0a
	.zero		1


	//   ....[39]....
        /*048c*/ 	.word	0x000005a0
        /*0490*/ 	.word	0x000000ff
        /*0494*/ 	.word	0x00000160
        /*0498*/ 	.short	0x0100
        /*049a*/ 	.byte	0x0a
	.zero		1


	//   ....[40]....
        /*049c*/ 	.word	0x000005b0
        /*04a0*/ 	.word	0x000000ff
        /*04a4*/ 	.word	0x000000a0
        /*04a8*/ 	.short	0x0100
        /*04aa*/ 	.byte	0x0a
	.zero		1


	//   ....[41]....
        /*04ac*/ 	.word	0x000005c0
        /*04b0*/ 	.word	0x000000ff
        /*04b4*/ 	.word	0x00000168
        /*04b8*/ 	.short	0x0100
        /*04ba*/ 	.byte	0x0a
	.zero		1


	//   ....[42]....
        /*04bc*/ 	.word	0x000005d0
        /*04c0*/ 	.word	0x000000ff
        /*04c4*/ 	.word	0x000000a8
        /*04c8*/ 	.short	0x0100
        /*04ca*/ 	.byte	0x0a
	.zero		1


	//   ....[43]....
        /*04cc*/ 	.word	0x000005e0
        /*04d0*/ 	.word	0x000000ff
        /*04d4*/ 	.word	0x00000170
        /*04d8*/ 	.short	0x0100
        /*04da*/ 	.byte	0x0a
	.zero		1


	//   ....[44]....
        /*04dc*/ 	.word	0x000005f0
        /*04e0*/ 	.word	0x000000ff
        /*04e4*/ 	.word	0x000000b0
        /*04e8*/ 	.short	0x0100
        /*04ea*/ 	.byte	0x0a
	.zero		1


	//   ....[45]....
        /*04ec*/ 	.word	0x00000600
        /*04f0*/ 	.word	0x000000ff
        /*04f4*/ 	.word	0x00000178
        /*04f8*/ 	.short	0x0100
        /*04fa*/ 	.byte	0x0a
	.zero		1


	//   ....[46]....
        /*04fc*/ 	.word	0x00000610
        /*0500*/ 	.word	0x000000ff
        /*0504*/ 	.word	0x000000b8
        /*0508*/ 	.short	0x0100
        /*050a*/ 	.byte	0x0a
	.zero		1


	//   ....[47]....
        /*050c*/ 	.word	0x00000620
        /*0510*/ 	.word	0x000000ff
        /*0514*/ 	.word	0x00000180
        /*0518*/ 	.short	0x0100
        /*051a*/ 	.byte	0x0a
	.zero		1


	//   ....[48]....
        /*051c*/ 	.word	0x00000630
        /*0520*/ 	.word	0x000000ff
        /*0524*/ 	.word	0x000000c0
        /*0528*/ 	.short	0x0100
        /*052a*/ 	.byte	0x0a
	.zero		1


	//   ....[49]....
        /*052c*/ 	.word	0x00000640
        /*0530*/ 	.word	0x000000ff
        /*0534*/ 	.word	0x00000188
        /*0538*/ 	.short	0x0100
        /*053a*/ 	.byte	0x0a
	.zero		1


	//   ....[50]....
        /*053c*/ 	.word	0x00000b10
        /*0540*/ 	.word	0x000000ff
        /*0544*/ 	.word	0x000001c0
        /*0548*/ 	.short	0x0100
        /*054a*/ 	.byte	0x0a
	.zero		1


	//   ....[51]....
        /*054c*/ 	.word	0x00000bb0
        /*0550*/ 	.word	0x000000ff
        /*0554*/ 	.word	0x000001c8
        /*0558*/ 	.short	0x0100
        /*055a*/ 	.byte	0x0a
	.zero		1


	//   ....[52]....
        /*055c*/ 	.word	0x00000bf0
        /*0560*/ 	.word	0x000000ff
        /*0564*/ 	.word	0x000001a0
        /*0568*/ 	.short	0x0100
        /*056a*/ 	.byte	0x0b
	.zero		1


	//   ....[53]....
        /*056c*/ 	.word	0x00000c00
        /*0570*/ 	.word	0x000000ff
        /*0574*/ 	.word	0x000001a8
        /*0578*/ 	.short	0x0100
        /*057a*/ 	.byte	0x0b
	.zero		1


	//   ....[54]....
        /*057c*/ 	.word	0x00000c10
        /*0580*/ 	.word	0x000000ff
        /*0584*/ 	.word	0x000001b0
        /*0588*/ 	.short	0x0100
        /*058a*/ 	.byte	0x0b
	.zero		1


	//   ....[55]....
        /*058c*/ 	.word	0x00000c20
        /*0590*/ 	.word	0x000000ff
        /*0594*/ 	.word	0x000001b8
        /*0598*/ 	.short	0x0100
        /*059a*/ 	.byte	0x0b
	.zero		1


	//   ....[56]....
        /*059c*/ 	.word	0x00001ac0
        /*05a0*/ 	.word	0x000000ff
        /*05a4*/ 	.word	0xfffffff8
        /*05a8*/ 	.short	0x010a
        /*05aa*/ 	.byte	0x0e
	.zero		1


	//   ....[57]....
        /*05ac*/ 	.word	0x000022b0
        /*05b0*/ 	.word	0x000000ff
        /*05b4*/ 	.word	0x00000000
        /*05b8*/ 	.short	0x010a
        /*05ba*/ 	.byte	0x14
	.zero		1


	//   ....[58]....
        /*05bc*/ 	.word	0x00002310
        /*05c0*/ 	.word	0x000000ff
        /*05c4*/ 	.word	0x00000000
        /*05c8*/ 	.short	0x010a
        /*05ca*/ 	.byte	0x14
	.zero		1


	//   ....[59]....
        /*05cc*/ 	.word	0x000031c0
        /*05d0*/ 	.word	0x000000ff
        /*05d4*/ 	.word	0x00000000
        /*05d8*/ 	.short	0x010a
        /*05da*/ 	.byte	0x16
	.zero		1


	//   ....[60]....
        /*05dc*/ 	.word	0x00003200
        /*05e0*/ 	.word	0x000000ff
        /*05e4*/ 	.word	0x00000000
        /*05e8*/ 	.short	0x010a
        /*05ea*/ 	.byte	0x16
	.zero		1


	//   ....[61]....
        /*05ec*/ 	.word	0x00003d00
        /*05f0*/ 	.word	0x000000e3
        /*05f4*/ 	.word	0x00000000
        /*05f8*/ 	.short	0x0101
        /*05fa*/ 	.byte	0x3f
	.zero		1


	//   ....[62]....
        /*05fc*/ 	.word	0x00004560
        /*0600*/ 	.word	0x000000e1
        /*0604*/ 	.word	0x00000000
        /*0608*/ 	.short	0x0101
        /*060a*/ 	.byte	0x0b
	.zero		1


	//   ....[63]....
        /*060c*/ 	.word	0x000046d0
        /*0610*/ 	.word	0x00000018
        /*0614*/ 	.word	0x00000000
        /*0618*/ 	.short	0x0101
        /*061a*/ 	.byte	0x3f
	.zero		1


	//   ....[64]....
        /*061c*/ 	.word	0x00004790
        /*0620*/ 	.word	0x000000ff
        /*0624*/ 	.word	0x00000008
        /*0628*/ 	.short	0x010a
        /*062a*/ 	.byte	0x0e
	.zero		1


	//   ....[65]....
        /*062c*/ 	.word	0x0000cac0
        /*0630*/ 	.word	0x00000003
        /*0634*/ 	.word	0x00000000
        /*0638*/ 	.short	0x0101
        /*063a*/ 	.byte	0x0b
	.zero		1


	//   ....[66]....
        /*063c*/ 	.word	0x0000d4f0
        /*0640*/ 	.word	0x0000000c
        /*0644*/ 	.word	0x000000c8
        /*0648*/ 	.short	0x010a
        /*064a*/ 	.byte	0x3f
	.zero		1


	//   ....[67]....
        /*064c*/ 	.word	0x0000d8c0
        /*0650*/ 	.word	0x00000004
        /*0654*/ 	.word	0x000001c8
        /*0658*/ 	.short	0x0101
        /*065a*/ 	.byte	0x3f
	.zero		1


	//   ....[68]....
        /*065c*/ 	.word	0x0000e0d0
        /*0660*/ 	.word	0x00000007
        /*0664*/ 	.word	0x00000000
        /*0668*/ 	.short	0x010a
        /*066a*/ 	.byte	0x3f
	.zero		1


	//   ....[69]....
        /*066c*/ 	.word	0x0000e150
        /*0670*/ 	.word	0x00000009
        /*0674*/ 	.word	0x00000000
        /*0678*/ 	.short	0x010a
        /*067a*/ 	.byte	0x3f
	.zero		1


	//   ....[70]....
        /*067c*/ 	.word	0x0000e1e0
        /*0680*/ 	.word	0x00000006
        /*0684*/ 	.word	0x00000000
        /*0688*/ 	.short	0x010a
        /*068a*/ 	.byte	0x3f
	.zero		1


	//   ....[71]....
        /*068c*/ 	.word	0x0000e270
        /*0690*/ 	.word	0x00000009
        /*0694*/ 	.word	0x00000000
        /*0698*/ 	.short	0x010a
        /*069a*/ 	.byte	0x3f
	.zero		1


	//   ....[72]....
        /*069c*/ 	.word	0x0000e300
        /*06a0*/ 	.word	0x00000006
        /*06a4*/ 	.word	0x00000000
        /*06a8*/ 	.short	0x010a
        /*06aa*/ 	.byte	0x3f
	.zero		1


	//   ....[73]....
        /*06ac*/ 	.word	0x0000e390
        /*06b0*/ 	.word	0x00000009
        /*06b4*/ 	.word	0x00000000
        /*06b8*/ 	.short	0x010a
        /*06ba*/ 	.byte	0x3f
	.zero		1


	//   ....[74]....
        /*06bc*/ 	.word	0x0000e420
        /*06c0*/ 	.word	0x00000006
        /*06c4*/ 	.word	0x00000000
        /*06c8*/ 	.short	0x010a
        /*06ca*/ 	.byte	0x3f
	.zero		1


	//   ....[75]....
        /*06cc*/ 	.word	0x0000e4b0
        /*06d0*/ 	.word	0x00000009
        /*06d4*/ 	.word	0x00000000
        /*06d8*/ 	.short	0x010a
        /*06da*/ 	.byte	0x3f
	.zero		1


	//   ....[76]....
        /*06dc*/ 	.word	0x0000e540
        /*06e0*/ 	.word	0x00000006
        /*06e4*/ 	.word	0x00000000
        /*06e8*/ 	.short	0x010a
        /*06ea*/ 	.byte	0x3f
	.zero		1


	//   ....[77]....
        /*06ec*/ 	.word	0x0000e5d0
        /*06f0*/ 	.word	0x00000009
        /*06f4*/ 	.word	0x00000000
        /*06f8*/ 	.short	0x010a
        /*06fa*/ 	.byte	0x3f
	.zero		1


	//   ....[78]....
        /*06fc*/ 	.word	0x0000e660
        /*0700*/ 	.word	0x00000006
        /*0704*/ 	.word	0x00000000
        /*0708*/ 	.short	0x010a
        /*070a*/ 	.byte	0x3f
	.zero		1


	//   ....[79]....
        /*070c*/ 	.word	0x0000e6f0
        /*0710*/ 	.word	0x00000009
        /*0714*/ 	.word	0x00000000
        /*0718*/ 	.short	0x010a
        /*071a*/ 	.byte	0x3f
	.zero		1


	//   ....[80]....
        /*071c*/ 	.word	0x0000e780
        /*0720*/ 	.word	0x00000006
        /*0724*/ 	.word	0x00000000
        /*0728*/ 	.short	0x010a
        /*072a*/ 	.byte	0x3f
	.zero		1


	//   ....[81]....
        /*072c*/ 	.word	0x0000e810
        /*0730*/ 	.word	0x00000009
        /*0734*/ 	.word	0x00000000
        /*0738*/ 	.short	0x010a
        /*073a*/ 	.byte	0x3f
	.zero		1


	//   ....[82]....
        /*073c*/ 	.word	0x0000e8a0
        /*0740*/ 	.word	0x00000006
        /*0744*/ 	.word	0x00000000
        /*0748*/ 	.short	0x010a
        /*074a*/ 	.byte	0x3f
	.zero		1


	//   ....[83]....
        /*074c*/ 	.word	0x0000e930
        /*0750*/ 	.word	0x00000009
        /*0754*/ 	.word	0x00000000
        /*0758*/ 	.short	0x010a
        /*075a*/ 	.byte	0x3f
	.zero		1


	//   ....[84]....
        /*075c*/ 	.word	0x0000e9c0
        /*0760*/ 	.word	0x00000006
        /*0764*/ 	.word	0x00000000
        /*0768*/ 	.short	0x010a
        /*076a*/ 	.byte	0x3f
	.zero		1


	//   ....[85]....
        /*076c*/ 	.word	0x0000ea50
        /*0770*/ 	.word	0x00000009
        /*0774*/ 	.word	0x00000000
        /*0778*/ 	.short	0x010a
        /*077a*/ 	.byte	0x3f
	.zero		1


	//   ....[86]....
        /*077c*/ 	.word	0x0000eae0
        /*0780*/ 	.word	0x00000006
        /*0784*/ 	.word	0x00000000
        /*0788*/ 	.short	0x010a
        /*078a*/ 	.byte	0x3f
	.zero		1


	//   ....[87]....
        /*078c*/ 	.word	0x0000eb70
        /*0790*/ 	.word	0x00000009
        /*0794*/ 	.word	0x00000000
        /*0798*/ 	.short	0x010a
        /*079a*/ 	.byte	0x3f
	.zero		1


	//   ....[88]....
        /*079c*/ 	.word	0x0000ec00
        /*07a0*/ 	.word	0x00000006
        /*07a4*/ 	.word	0x00000000
        /*07a8*/ 	.short	0x010a
        /*07aa*/ 	.byte	0x3f
	.zero		1


	//   ....[89]....
        /*07ac*/ 	.word	0x0000ec90
        /*07b0*/ 	.word	0x00000009
        /*07b4*/ 	.word	0x00000000
        /*07b8*/ 	.short	0x010a
        /*07ba*/ 	.byte	0x3f
	.zero		1


	//   ....[90]....
        /*07bc*/ 	.word	0x0000ed20
        /*07c0*/ 	.word	0x00000006
        /*07c4*/ 	.word	0x00000000
        /*07c8*/ 	.short	0x010a
        /*07ca*/ 	.byte	0x3f
	.zero		1


	//   ....[91]....
        /*07cc*/ 	.word	0x0000edb0
        /*07d0*/ 	.word	0x00000009
        /*07d4*/ 	.word	0x00000000
        /*07d8*/ 	.short	0x010a
        /*07da*/ 	.byte	0x3f
	.zero		1


	//   ....[92]....
        /*07dc*/ 	.word	0x0000ee40
        /*07e0*/ 	.word	0x00000003
        /*07e4*/ 	.word	0x00000000
        /*07e8*/ 	.short	0x010a
        /*07ea*/ 	.byte	0x3f
	.zero		1


	//   ....[93]....
        /*07ec*/ 	.word	0x0000eeb0
        /*07f0*/ 	.word	0x00000003
        /*07f4*/ 	.word	0xfffffff8
        /*07f8*/ 	.short	0x010a
        /*07fa*/ 	.byte	0x3f
	.zero		1


	//   ....[94]....
        /*07fc*/ 	.word	0x0000ef10
        /*0800*/ 	.word	0x00000003
        /*0804*/ 	.word	0x00000000
        /*0808*/ 	.short	0x010a
        /*080a*/ 	.byte	0x3f
	.zero		1


	//   ....[95]....
        /*080c*/ 	.word	0x0000ef80
        /*0810*/ 	.word	0x00000000
        /*0814*/ 	.word	0x00000000
        /*0818*/ 	.short	0x010a
        /*081a*/ 	.byte	0x3f
	.zero		1


	//   ....[96]....
        /*081c*/ 	.word	0x0000eff0
        /*0820*/ 	.word	0x00000019
        /*0824*/ 	.word	0x00000008
        /*0828*/ 	.short	0x010a
        /*082a*/ 	.byte	0x3f
	.zero		1


	//   ....[97]....
        /*082c*/ 	.word	0x0000f0c0
        /*0830*/ 	.word	0x0000000c
        /*0834*/ 	.word	0x000000c8
        /*0838*/ 	.short	0x010a
        /*083a*/ 	.byte	0x3f
	.zero		1


	//   ....[98]....
        /*083c*/ 	.word	0x0000f1a0
        /*0840*/ 	.word	0x00000007
        /*0844*/ 	.word	0x00000000
        /*0848*/ 	.short	0x010a
        /*084a*/ 	.byte	0x3f
	.zero		1


	//   ....[99]....
        /*084c*/ 	.word	0x0000f1f0
        /*0850*/ 	.word	0x00000009
        /*0854*/ 	.word	0x00000000
        /*0858*/ 	.short	0x010a
        /*085a*/ 	.byte	0x3f
	.zero		1


	//   ....[100]....
        /*085c*/ 	.word	0x0000f240
        /*0860*/ 	.word	0x00000006
        /*0864*/ 	.word	0x00000000
        /*0868*/ 	.short	0x010a
        /*086a*/ 	.byte	0x3f
	.zero		1


	//   ....[101]....
        /*086c*/ 	.word	0x0000f290
        /*0870*/ 	.word	0x00000009
        /*0874*/ 	.word	0x00000000
        /*0878*/ 	.short	0x010a
        /*087a*/ 	.byte	0x3f
	.zero		1


	//   ....[102]....
        /*087c*/ 	.word	0x0000f2e0
        /*0880*/ 	.word	0x00000006
        /*0884*/ 	.word	0x00000000
        /*0888*/ 	.short	0x010a
        /*088a*/ 	.byte	0x3f
	.zero		1


	//   ....[103]....
        /*088c*/ 	.word	0x0000f330
        /*0890*/ 	.word	0x00000009
        /*0894*/ 	.word	0x00000000
        /*0898*/ 	.short	0x010a
        /*089a*/ 	.byte	0x3f
	.zero		1


	//   ....[104]....
        /*089c*/ 	.word	0x0000f380
        /*08a0*/ 	.word	0x00000006
        /*08a4*/ 	.word	0x00000000
        /*08a8*/ 	.short	0x010a
        /*08aa*/ 	.byte	0x3f
	.zero		1


	//   ....[105]....
        /*08ac*/ 	.word	0x0000f3d0
        /*08b0*/ 	.word	0x00000009
        /*08b4*/ 	.word	0x00000000
        /*08b8*/ 	.short	0x010a
        /*08ba*/ 	.byte	0x3f
	.zero		1


	//   ....[106]....
        /*08bc*/ 	.word	0x0000f420
        /*08c0*/ 	.word	0x00000006
        /*08c4*/ 	.word	0x00000000
        /*08c8*/ 	.short	0x010a
        /*08ca*/ 	.byte	0x3f
	.zero		1


	//   ....[107]....
        /*08cc*/ 	.word	0x0000f470
        /*08d0*/ 	.word	0x00000009
        /*08d4*/ 	.word	0x00000000
        /*08d8*/ 	.short	0x010a
        /*08da*/ 	.byte	0x3f
	.zero		1


	//   ....[108]....
        /*08dc*/ 	.word	0x0000f4c0
        /*08e0*/ 	.word	0x00000006
        /*08e4*/ 	.word	0x00000000
        /*08e8*/ 	.short	0x010a
        /*08ea*/ 	.byte	0x3f
	.zero		1


	//   ....[109]....
        /*08ec*/ 	.word	0x0000f510
        /*08f0*/ 	.word	0x00000009
        /*08f4*/ 	.word	0x00000000
        /*08f8*/ 	.short	0x010a
        /*08fa*/ 	.byte	0x3f
	.zero		1


	//   ....[110]....
        /*08fc*/ 	.word	0x0000f560
        /*0900*/ 	.word	0x00000006
        /*0904*/ 	.word	0x00000000
        /*0908*/ 	.short	0x010a
        /*090a*/ 	.byte	0x3f
	.zero		1


	//   ....[111]....
        /*090c*/ 	.word	0x0000f5b0
        /*0910*/ 	.word	0x00000009
        /*0914*/ 	.word	0x00000000
        /*0918*/ 	.short	0x010a
        /*091a*/ 	.byte	0x3f
	.zero		1


	//   ....[112]....
        /*091c*/ 	.word	0x0000f600
        /*0920*/ 	.word	0x00000006
        /*0924*/ 	.word	0x00000000
        /*0928*/ 	.short	0x010a
        /*092a*/ 	.byte	0x3f
	.zero		1


	//   ....[113]....
        /*092c*/ 	.word	0x0000f650
        /*0930*/ 	.word	0x00000009
        /*0934*/ 	.word	0x00000000
        /*0938*/ 	.short	0x010a
        /*093a*/ 	.byte	0x3f
	.zero		1


	//   ....[114]....
        /*093c*/ 	.word	0x0000f6a0
        /*0940*/ 	.word	0x00000006
        /*0944*/ 	.word	0x00000000
        /*0948*/ 	.short	0x010a
        /*094a*/ 	.byte	0x3f
	.zero		1


	//   ....[115]....
        /*094c*/ 	.word	0x0000f6f0
        /*0950*/ 	.word	0x00000009
        /*0954*/ 	.word	0x00000000
        /*0958*/ 	.short	0x010a
        /*095a*/ 	.byte	0x3f
	.zero		1


	//   ....[116]....
        /*095c*/ 	.word	0x0000f740
        /*0960*/ 	.word	0x00000006
        /*0964*/ 	.word	0x00000000
        /*0968*/ 	.short	0x010a
        /*096a*/ 	.byte	0x3f
	.zero		1


	//   ....[117]....
        /*096c*/ 	.word	0x0000f790
        /*0970*/ 	.word	0x00000009
        /*0974*/ 	.word	0x00000000
        /*0978*/ 	.short	0x010a
        /*097a*/ 	.byte	0x3f
	.zero		1


	//   ....[118]....
        /*097c*/ 	.word	0x0000f7e0
        /*0980*/ 	.word	0x00000006
        /*0984*/ 	.word	0x00000000
        /*0988*/ 	.short	0x010a
        /*098a*/ 	.byte	0x3f
	.zero		1


	//   ....[119]....
        /*098c*/ 	.word	0x0000f830
        /*0990*/ 	.word	0x00000009
        /*0994*/ 	.word	0x00000000
        /*0998*/ 	.short	0x010a
        /*099a*/ 	.byte	0x3f
	.zero		1


	//   ....[120]....
        /*099c*/ 	.word	0x0000f880
        /*09a0*/ 	.word	0x00000006
        /*09a4*/ 	.word	0x00000000
        /*09a8*/ 	.short	0x010a
        /*09aa*/ 	.byte	0x3f
	.zero		1


	//   ....[121]....
        /*09ac*/ 	.word	0x0000f8d0
        /*09b0*/ 	.word	0x00000009
        /*09b4*/ 	.word	0x00000000
        /*09b8*/ 	.short	0x010a
        /*09ba*/ 	.byte	0x3f
	.zero		1


	//----- nvinfo : EIATTR_NUM_MBARRIERS
	.align		4
.L_30:
        /*09bc*/ 	.byte	0x03, 0x38
        /*09be*/ 	.short	0x0038


	//----- nvinfo : EIATTR_EXIT_INSTR_OFFSETS
	.align		4
        /*09c0*/ 	.byte	0x04, 0x1c
        /*09c2*/ 	.short	(.L_32 - .L_31)


	//   ....[0]....
.L_31:
        /*09c4*/ 	.word	0x00001810


	//   ....[1]....
        /*09c8*/ 	.word	0x00001870


	//   ....[2]....
        /*09cc*/ 	.word	0x0000d1d0


	//   ....[3]....
        /*09d0*/ 	.word	0x0000d200


	//   ....[4]....
        /*09d4*/ 	.word	0x0000ee90


	//----- nvinfo : EIATTR_MAX_THREADS
	.align		4
.L_32:
        /*09d8*/ 	.byte	0x04, 0x05
        /*09da*/ 	.short	(.L_34 - .L_33)
.L_33:
        /*09dc*/ 	.word	0x00000180
        /*09e0*/ 	.word	0x00000001
        /*09e4*/ 	.word	0x00000001


	//----- nvinfo : EIATTR_CRS_STACK_SIZE
	.align		4
.L_34:
        /*09e8*/ 	.byte	0x04, 0x1e
        /*09ea*/ 	.short	(.L_36 - .L_35)
.L_35:
        /*09ec*/ 	.word	0x00000000


	//----- nvinfo : EIATTR_CBANK_PARAM_SIZE
	.align		4
.L_36:
        /*09f0*/ 	.byte	0x03, 0x19
        /*09f2*/ 	.short	0x0470


	//----- nvinfo : EIATTR_PARAM_CBANK
	.align		4
        /*09f4*/ 	.byte	0x04, 0x0a
        /*09f6*/ 	.short	(.L_38 - .L_37)
	.align		4
.L_37:
        /*09f8*/ 	.word	index@(.nv.constant0._ZN7cutlass13device_kernelINS_4gemm6kernel13GemmUniversalIN4cute5tupleIJiiiiEEENS1_10collective13CollectiveMmaINS1_37MainloopSm90TmaGmmaWarpSpecializedFP8ILi25ENS5_IJNS4_1CILi2EEENSA_ILi1EEESC_EEENS1_32KernelTmaWarpSpecializedPingpongEEENS5_IJNSA_ILi64EEENSA_ILi224EEENSA_ILi32EEEEEENS_12float_e4m3_tENS5_IJlSC_lEEESK_SL_NS4_8TiledMMAINS4_8MMA_AtomIJNS4_4SM904GMMA30MMA_64x32x32_F32E4M3E4M3_SS_TNILNSP_7ScaleInE1ELSR_1EEEEEENS4_6LayoutINS5_IJSC_SC_SC_EEENS5_IJNSA_ILi0EEESW_SW_EEEEENS5_IJNS4_10UnderscoreESZ_SZ_EEEEENS4_13SM90_TMA_LOADENS4_14ComposedLayoutINS4_7SwizzleILi1ELi4ELi3EEENS4_18smem_ptr_flag_bitsILi8EEENSU_INS5_IJNSA_ILi8EEESI_EEENS5_IJSI_SC_EEEEEEEvNS4_8identityENS4_23SM90_TMA_LOAD_MULTICASTES1C_vS1D_EENS_8epilogue10collective6detail29Sm90TmaWarpSpecializedAdapterINS1H_15DefaultEpilogueISK_SL_SL_NS1G_6thread17LinearCombinationISK_Li1EffLNS1L_9ScaleType4KindE0ELNS_15FloatRoundStyleE2ESK_EENS1_15EpilogueDefaultEEEEEvvEEEEvNT_6ParamsE)
        /*09fc*/ 	.short	0x0210
        /*09fe*/ 	.short	0x0470


	//----- nvinfo : EIATTR_SW_WAR
	.align		4
.L_38:
        /*0a00*/ 	.byte	0x04, 0x36
        /*0a02*/ 	.short	(.L_40 - .L_39)
.L_39:
        /*0a04*/ 	.word	0x00000008
.L_40:


//--------------------- .nv.callgraph             --------------------------
	.section	.nv.callgraph,"",@"SHT_CUDA_CALLGRAPH"
	.align	4
	.sectionentsize	8
	.align		4
        /*0000*/ 	.word	0x00000000
	.align		4
        /*0004*/ 	.word	0xffffffff
	.align		4
        /*0008*/ 	.word	0x00000000
	.align		4
        /*000c*/ 	.word	0xfffffffe
	.align		4
        /*0010*/ 	.word	0x00000000
	.align		4
        /*0014*/ 	.word	0xfffffffd
	.align		4
        /*0018*/ 	.word	0x00000000
	.align		4
        /*001c*/ 	.word	0xfffffffc


//--------------------- .nv.constant4             --------------------------
	.section	.nv.constant4,"a",@progbits
	.align	8
	.align		8
.nv.constant4:
        /*0000*/ 	.dword	_ZN40_INTERNAL_3510894f_4_k_cu_9d336d9f_159534cuda3std3__45__cpo5beginE
	.align		8
        /*0008*/ 	.dword	_ZN40_INTERNAL_3510894f_4_k_cu_9d336d9f_159534cuda3std3__45__cpo3endE
	.align		8
        /*0010*/ 	.dword	_ZN40_INTERNAL_3510894f_4_k_cu_9d336d9f_159534cuda3std3__45__cpo6cbeginE
	.align		8
        /*0018*/ 	.dword	_ZN40_INTERNAL_3510894f_4_k_cu_9d336d9f_159534cuda3std3__45__cpo4cendE
	.align		8
        /*0020*/ 	.dword	_ZN40_INTERNAL_3510894f_4_k_cu_9d336d9f_159534cuda3std3__442_GLOBAL__N__3510894f_4_k_cu_9d336d9f_159536ignoreE
	.align		8
        /*0028*/ 	.dword	_ZN40_INTERNAL_3510894f_4_k_cu_9d336d9f_159534cuda3std3__419piecewise_constructE
	.align		8
        /*0030*/ 	.dword	_ZN40_INTERNAL_3510894f_4_k_cu_9d336d9f_159534cuda3std3__48in_placeE
	.align		8
        /*0038*/ 	.dword	_ZN40_INTERNAL_3510894f_4_k_cu_9d336d9f_159534cuda3std6ranges3__45__cpo4swapE
	.align		8
        /*0040*/ 	.dword	_ZN40_INTERNAL_3510894f_4_k_cu_9d336d9f_159534cuda3std6ranges3__45__cpo9iter_moveE
	.align		8
        /*0048*/ 	.dword	_ZN40_INTERNAL_3510894f_4_k_cu_9d336d9f_159534cute7productE
	.align		8
        /*0050*/ 	.dword	_ZN40_INTERNAL_3510894f_4_k_cu_9d336d9f_159534cute1_E


//--------------------- .text._ZN7cutlass13device_kernelINS_4gemm6kernel13GemmUniversalIN4cute5tupleIJiiiiEEENS1_10collective13CollectiveMmaINS1_37MainloopSm90TmaGmmaWarpSpecializedFP8ILi25ENS5_IJNS4_1CILi2EEENSA_ILi1EEESC_EEENS1_32KernelTmaWarpSpecializedPingpongEEENS5_IJNSA_ILi64EEENSA_ILi224EEENSA_ILi32EEEEEENS_12float_e4m3_tENS5_IJlSC_lEEESK_SL_NS4_8TiledMMAINS4_8MMA_AtomIJNS4_4SM904GMMA30MMA_64x32x32_F32E4M3E4M3_SS_TNILNSP_7ScaleInE1ELSR_1EEEEEENS4_6LayoutINS5_IJSC_SC_SC_EEENS5_IJNSA_ILi0EEESW_SW_EEEEENS5_IJNS4_10UnderscoreESZ_SZ_EEEEENS4_13SM90_TMA_LOADENS4_14ComposedLayoutINS4_7SwizzleILi1ELi4ELi3EEENS4_18smem_ptr_flag_bitsILi8EEENSU_INS5_IJNSA_ILi8EEESI_EEENS5_IJSI_SC_EEEEEEEvNS4_8identityENS4_23SM90_TMA_LOAD_MULTICASTES1C_vS1D_EENS_8epilogue10collective6detail29Sm90TmaWarpSpecializedAdapterINS1H_15DefaultEpilogueISK_SL_SL_NS1G_6thread17LinearCombinationISK_Li1EffLNS1L_9ScaleType4KindE0ELNS_15FloatRoundStyleE2ESK_EENS1_15EpilogueDefaultEEEEEvvEEEEvNT_6ParamsE --------------------------
	.section	.text._ZN7cutlass13device_kernelINS_4gemm6kernel13GemmUniversalIN4cute5tupleIJiiiiEEENS1_10collective13CollectiveMmaINS1_37MainloopSm90TmaGmmaWarpSpecializedFP8ILi25ENS5_IJNS4_1CILi2EEENSA_ILi1EEESC_EEENS1_32KernelTmaWarpSpecializedPingpongEEENS5_IJNSA_ILi64EEENSA_ILi224EEENSA_ILi32EEEEEENS_12float_e4m3_tENS5_IJlSC_lEEESK_SL_NS4_8TiledMMAINS4_8MMA_AtomIJNS4_4SM904GMMA30MMA_64x32x32_F32E4M3E4M3_SS_TNILNSP_7ScaleInE1ELSR_1EEEEEENS4_6LayoutINS5_IJSC_SC_SC_EEENS5_IJNSA_ILi0EEESW_SW_EEEEENS5_IJNS4_10UnderscoreESZ_SZ_EEEEENS4_13SM90_TMA_LOADENS4_14ComposedLayoutINS4_7SwizzleILi1ELi4ELi3EEENS4_18smem_ptr_flag_bitsILi8EEENSU_INS5_IJNSA_ILi8EEESI_EEENS5_IJSI_SC_EEEEEEEvNS4_8identityENS4_23SM90_TMA_LOAD_MULTICASTES1C_vS1D_EENS_8epilogue10collective6detail29Sm90TmaWarpSpecializedAdapterINS1H_15DefaultEpilogueISK_SL_SL_NS1G_6thread17LinearCombinationISK_Li1EffLNS1L_9ScaleType4KindE0ELNS_15FloatRoundStyleE2ESK_EENS1_15EpilogueDefaultEEEEEvvEEEEvNT_6ParamsE,"ax",@progbits
	.align	128
.text._ZN7cutlass13device_kernelINS_4gemm6kernel13GemmUniversalIN4cute5tupleIJiiiiEEENS1_10collective13CollectiveMmaINS1_37MainloopSm90TmaGmmaWarpSpecializedFP8ILi25ENS5_IJNS4_1CILi2EEENSA_ILi1EEESC_EEENS1_32KernelTmaWarpSpecializedPingpongEEENS5_IJNSA_ILi64EEENSA_ILi224EEENSA_ILi32EEEEEENS_12float_e4m3_tENS5_IJlSC_lEEESK_SL_NS4_8TiledMMAINS4_8MMA_AtomIJNS4_4SM904GMMA30MMA_64x32x32_F32E4M3E4M3_SS_TNILNSP_7ScaleInE1ELSR_1EEEEEENS4_6LayoutINS5_IJSC_SC_SC_EEENS5_IJNSA_ILi0EEESW_SW_EEEEENS5_IJNS4_10UnderscoreESZ_SZ_EEEEENS4_13SM90_TMA_LOADENS4_14ComposedLayoutINS4_7SwizzleILi1ELi4ELi3EEENS4_18smem_ptr_flag_bitsILi8EEENSU_INS5_IJNSA_ILi8EEESI_EEENS5_IJSI_SC_EEEEEEEvNS4_8identityENS4_23SM90_TMA_LOAD_MULTICASTES1C_vS1D_EENS_8epilogue10collective6detail29Sm90TmaWarpSpecializedAdapterINS1H_15DefaultEpilogueISK_SL_SL_NS1G_6thread17LinearCombinationISK_Li1EffLNS1L_9ScaleType4KindE0ELNS_15FloatRoundStyleE2ESK_EENS1_15EpilogueDefaultEEEEEvvEEEEvNT_6ParamsE:
        .type           _ZN7cutlass13device_kernelINS_4gemm6kernel13GemmUniversalIN4cute5tupleIJiiiiEEENS1_10collective13CollectiveMmaINS1_37MainloopSm90TmaGmmaWarpSpecializedFP8ILi25ENS5_IJNS4_1CILi2EEENSA_ILi1EEESC_EEENS1_32KernelTmaWarpSpecializedPingpongEEENS5_IJNSA_ILi64EEENSA_ILi224EEENSA_ILi32EEEEEENS_12float_e4m3_tENS5_IJlSC_lEEESK_SL_NS4_8TiledMMAINS4_8MMA_AtomIJNS4_4SM904GMMA30MMA_64x32x32_F32E4M3E4M3_SS_TNILNSP_7ScaleInE1ELSR_1EEEEEENS4_6LayoutINS5_IJSC_SC_SC_EEENS5_IJNSA_ILi0EEESW_SW_EEEEENS5_IJNS4_10UnderscoreESZ_SZ_EEEEENS4_13SM90_TMA_LOADENS4_14ComposedLayoutINS4_7SwizzleILi1ELi4ELi3EEENS4_18smem_ptr_flag_bitsILi8EEENSU_INS5_IJNSA_ILi8EEESI_EEENS5_IJSI_SC_EEEEEEEvNS4_8identityENS4_23SM90_TMA_LOAD_MULTICASTES1C_vS1D_EENS_8epilogue10collective6detail29Sm90TmaWarpSpecializedAdapterINS1H_15DefaultEpilogueISK_SL_SL_NS1G_6thread17LinearCombinationISK_Li1EffLNS1L_9ScaleType4KindE0ELNS_15FloatRoundStyleE2ESK_EENS1_15EpilogueDefaultEEEEEvvEEEEvNT_6ParamsE,@function
        .size           _ZN7cutlass13device_kernelINS_4gemm6kernel13GemmUniversalIN4cute5tupleIJiiiiEEENS1_10collective13CollectiveMmaINS1_37MainloopSm90TmaGmmaWarpSpecializedFP8ILi25ENS5_IJNS4_1CILi2EEENSA_ILi1EEESC_EEENS1_32KernelTmaWarpSpecializedPingpongEEENS5_IJNSA_ILi64EEENSA_ILi224EEENSA_ILi32EEEEEENS_12float_e4m3_tENS5_IJlSC_lEEESK_SL_NS4_8TiledMMAINS4_8MMA_AtomIJNS4_4SM904GMMA30MMA_64x32x32_F32E4M3E4M3_SS_TNILNSP_7ScaleInE1ELSR_1EEEEEENS4_6LayoutINS5_IJSC_SC_SC_EEENS5_IJNSA_ILi0EEESW_SW_EEEEENS5_IJNS4_10UnderscoreESZ_SZ_EEEEENS4_13SM90_TMA_LOADENS4_14ComposedLayoutINS4_7SwizzleILi1ELi4ELi3EEENS4_18smem_ptr_flag_bitsILi8EEENSU_INS5_IJNSA_ILi8EEESI_EEENS5_IJSI_SC_EEEEEEEvNS4_8identityENS4_23SM90_TMA_LOAD_MULTICASTES1C_vS1D_EENS_8epilogue10collective6detail29Sm90TmaWarpSpecializedAdapterINS1H_15DefaultEpilogueISK_SL_SL_NS1G_6thread17LinearCombinationISK_Li1EffLNS1L_9ScaleType4KindE0ELNS_15FloatRoundStyleE2ESK_EENS1_15EpilogueDefaultEEEEEvvEEEEvNT_6ParamsE,(.L_x_347 - _ZN7cutlass13device_kernelINS_4gemm6kernel13GemmUniversalIN4cute5tupleIJiiiiEEENS1_10collective13CollectiveMmaINS1_37MainloopSm90TmaGmmaWarpSpecializedFP8ILi25ENS5_IJNS4_1CILi2EEENSA_ILi1EEESC_EEENS1_32KernelTmaWarpSpecializedPingpongEEENS5_IJNSA_ILi64EEENSA_ILi224EEENSA_ILi32EEEEEENS_12float_e4m3_tENS5_IJlSC_lEEESK_SL_NS4_8TiledMMAINS4_8MMA_AtomIJNS4_4SM904GMMA30MMA_64x32x32_F32E4M3E4M3_SS_TNILNSP_7ScaleInE1ELSR_1EEEEEENS4_6LayoutINS5_IJSC_SC_SC_EEENS5_IJNSA_ILi0EEESW_SW_EEEEENS5_IJNS4_10UnderscoreESZ_SZ_EEEEENS4_13SM90_TMA_LOADENS4_14ComposedLayoutINS4_7SwizzleILi1ELi4ELi3EEENS4_18smem_ptr_flag_bitsILi8EEENSU_INS5_IJNSA_ILi8EEESI_EEENS5_IJSI_SC_EEEEEEEvNS4_8identityENS4_23SM90_TMA_LOAD_MULTICASTES1C_vS1D_EENS_8epilogue10collective6detail29Sm90TmaWarpSpecializedAdapterINS1H_15DefaultEpilogueISK_SL_SL_NS1G_6thread17LinearCombinationISK_Li1EffLNS1L_9ScaleType4KindE0ELNS_15FloatRoundStyleE2ESK_EENS1_15EpilogueDefaultEEEEEvvEEEEvNT_6ParamsE)
        .other          _ZN7cutlass13device_kernelINS_4gemm6kernel13GemmUniversalIN4cute5tupleIJiiiiEEENS1_10collective13CollectiveMmaINS1_37MainloopSm90TmaGmmaWarpSpecializedFP8ILi25ENS5_IJNS4_1CILi2EEENSA_ILi1EEESC_EEENS1_32KernelTmaWarpSpecializedPingpongEEENS5_IJNSA_ILi64EEENSA_ILi224EEENSA_ILi32EEEEEENS_12float_e4m3_tENS5_IJlSC_lEEESK_SL_NS4_8TiledMMAINS4_8MMA_AtomIJNS4_4SM904GMMA30MMA_64x32x32_F32E4M3E4M3_SS_TNILNSP_7ScaleInE1ELSR_1EEEEEENS4_6LayoutINS5_IJSC_SC_SC_EEENS5_IJNSA_ILi0EEESW_SW_EEEEENS5_IJNS4_10UnderscoreESZ_SZ_EEEEENS4_13SM90_TMA_LOADENS4_14ComposedLayoutINS4_7SwizzleILi1ELi4ELi3EEENS4_18smem_ptr_flag_bitsILi8EEENSU_INS5_IJNSA_ILi8EEESI_EEENS5_IJSI_SC_EEEEEEEvNS4_8identityENS4_23SM90_TMA_LOAD_MULTICASTES1C_vS1D_EENS_8epilogue10collective6detail29Sm90TmaWarpSpecializedAdapterINS1H_15DefaultEpilogueISK_SL_SL_NS1G_6thread17LinearCombinationISK_Li1EffLNS1L_9ScaleType4KindE0ELNS_15FloatRoundStyleE2ESK_EENS1_15EpilogueDefaultEEEEEvvEEEEvNT_6ParamsE,@"STO_CUDA_ENTRY STV_DEFAULT"
_ZN7cutlass13device_kernelINS_4gemm6kernel13GemmUniversalIN4cute5tupleIJiiiiEEENS1_10collective13CollectiveMmaINS1_37MainloopSm90TmaGmmaWarpSpecializedFP8ILi25ENS5_IJNS4_1CILi2EEENSA_ILi1EEESC_EEENS1_32KernelTmaWarpSpecializedPingpongEEENS5_IJNSA_ILi64EEENSA_ILi224EEENSA_ILi32EEEEEENS_12float_e4m3_tENS5_IJlSC_lEEESK_SL_NS4_8TiledMMAINS4_8MMA_AtomIJNS4_4SM904GMMA30MMA_64x32x32_F32E4M3E4M3_SS_TNILNSP_7ScaleInE1ELSR_1EEEEEENS4_6LayoutINS5_IJSC_SC_SC_EEENS5_IJNSA_ILi0EEESW_SW_EEEEENS5_IJNS4_10UnderscoreESZ_SZ_EEEEENS4_13SM90_TMA_LOADENS4_14ComposedLayoutINS4_7SwizzleILi1ELi4ELi3EEENS4_18smem_ptr_flag_bitsILi8EEENSU_INS5_IJNSA_ILi8EEESI_EEENS5_IJSI_SC_EEEEEEEvNS4_8identityENS4_23SM90_TMA_LOAD_MULTICASTES1C_vS1D_EENS_8epilogue10collective6detail29Sm90TmaWarpSpecializedAdapterINS1H_15DefaultEpilogueISK_SL_SL_NS1G_6thread17LinearCombinationISK_Li1EffLNS1L_9ScaleType4KindE0ELNS_15FloatRoundStyleE2ESK_EENS1_15EpilogueDefaultEEEEEvvEEEEvNT_6ParamsE:
[----:B------:R-:W0:Y:S02]  /*0000*/  LDC R1, c[0x0][0x28] ;  /* 0x00000a00ff017b82 */ /* 0x000e240000000800 */
[----:B0-----:R-:W-:Y:S01]  /*0010*/  VIADD R1, R1, 0xffffffd8 ;  /* 0xffffffd801017836 */ /* 0x001fe20000000000 */
[----:B------:R-:W0:Y:S01]  /*0020*/  S2R R2, SR_TID.X ;  /* 0x0000000000027919 */ /* 0x000e220000002100 */
[----:B------:R-:W-:Y:S01]  /*0030*/  ELECT P0, URZ, PT ;  /* 0x00000000003f782f */ /* 0x000fe20003800000 */
[----:B------:R-:W-:Y:S01]  /*0040*/  BSSY B0, `(.L_x_0) ;  /* 0x0000014000007945 */ /* 0x000fe20003800000 */
[--C-:B0-----:R-:W-:Y:S02]  /*0050*/  SHF.R.U32.HI R0, RZ, 0x5, R2.reuse ;  /* 0x00000005ff007819 */ /* 0x101fe40000011602 */
[----:B------:R-:W-:-:S03]  /*0060*/  SHF.R.U32.HI R5, RZ, 0x7, R2 ;  /* 0x00000007ff057819 */ /* 0x000fc60000011602 */
[----:B------:R-:W0:Y:S02]  /*0070*/  SHFL.IDX PT, R3, R0, RZ, 0x1f ;  /* 0x00001fff00037589 */ /* 0x000e2400000e0000 */
[----:B0-----:R-:W-:Y:S02]  /*0080*/  R2UR UR4, R3 ;  /* 0x00000000030472ca */ /* 0x001fe400000e0000 */
[----:B------:R0:W1:Y:S11]  /*0090*/  SHFL.IDX PT, R3, R5, RZ, 0x1f ;  /* 0x00001fff05037589 */ /* 0x00007600000e0000 */
[----:B------:R-:W-:-:S02]  /*00a0*/  USHF.R.S32.HI UR5, URZ, 0x1f, UR4 ;  /* 0x0000001f3f057899 */ /* 0x000fc40008011404 */
[----:B------:R-:W-:Y:S02]  /*00b0*/  ISETP.NE.OR P0, PT, RZ, UR4, !P0 ;  /* 0x00000004ff007c0c */ /* 0x000fe4000c705670 */
[----:B------:R-:W-:-:S04]  /*00c0*/  ULEA.HI UR5, UR5, UR4, URZ, 0x2 ;  /* 0x0000000405057291 */ /* 0x000fc8000f8f103f */
[----:B------:R-:W-:-:S04]  /*00d0*/  ULOP3.LUT UR5, UR5, 0xfffffffc, URZ, 0xc0, !UPT ;  /* 0xfffffffc05057892 */ /* 0x000fc8000f8ec03f */
[----:B------:R-:W-:-:S03]  /*00e0*/  UIADD3 UR4, UR4, -UR5, URZ ;  /* 0x8000000504047290 */ /* 0x000fc6000fffe03f */
[----:B01----:R-:W-:Y:S09]  /*00f0*/  @P0 BRA `(.L_x_1) ;  /* 0x0000000000200947 */ /* 0x003ff20003800000 */
[----:B------:R-:W-:Y:S02]  /*0100*/  ULDC.64 UR6, c[0x0][0x198] ;  /* 0x0000660000067ab9 */ /* 0x000fe40000000a00 */
[----:B------:R-:W-:Y:S02]  /*0110*/  UIADD3 UR8, UP0, UR6, 0xf0, URZ ;  /* 0x000000f006087890 */ /* 0x000fe4000ff1e03f */
[----:B------:R-:W-:Y:S02]  /*0120*/  UIADD3 UR6, UP1, UR6, 0x1f0, URZ ;  /* 0x000001f006067890 */ /* 0x000fe4000ff3e03f */
[----:B------:R-:W-:Y:S02]  /*0130*/  UIADD3.X UR9, URZ, UR7, URZ, UP0, !UPT ;  /* 0x000000073f097290 */ /* 0x000fe400087fe43f */
[----:B------:R-:W-:-:S07]  /*0140*/  UIADD3.X UR7, URZ, UR7, URZ, UP1, !UPT ;  /* 0x000000073f077290 */ /* 0x000fce0008ffe43f */
[----:B------:R0:W-:Y:S02]  /*0150*/  UTMACCTL.PF [UR8] ;  /* 0x00000000080079b9 */ /* 0x0001e40008040000 */
[----:B------:R0:W-:Y:S02]  /*0160*/  UTMACCTL.PF [UR6] ;  /* 0x00000000060079b9 */ /* 0x0001e40008040000 */
[----:B0-----:R-:W-:Y:S01]  /*0170*/  NOP ;  /* 0x0000000000007918 */ /* 0x001fe20000000000 */
.L_x_1:
[----:B------:R-:W-:Y:S05]  /*0180*/  BSYNC B0 ;  /* 0x0000000000007941 */ /* 0x000fea0003800000 */
.L_x_0:
[----:B------:R-:W0:Y:S01]  /*0190*/  SHFL.IDX PT, R6, R0, RZ, 0x1f ;  /* 0x00001fff00067589 */ /* 0x000e2200000e0000 */
[----:B------:R-:W-:Y:S01]  /*01a0*/  R2UR UR16, R3 ;  /* 0x00000000031072ca */ /* 0x000fe200000e0000 */
[----:B------:R-:W-:-:S04]  /*01b0*/  UISETP.NE.AND UP0, UPT, UR4, 0x3, UPT ;  /* 0x000000030400788c */ /* 0x000fc8000bf05270 */
[----:B------:R-:W-:-:S08]  /*01c0*/  UISETP.EQ.OR UP0, UPT, UR4, URZ, !UP0 ;  /* 0x0000003f0400728c */ /* 0x000fd0000c702670 */
[----:B------:R-:W-:Y:S02]  /*01d0*/  UIADD3 UR15, UR16, -0x1, URZ ;  /* 0xffffffff100f7890 */ /* 0x000fe4000fffe03f */
[----:B------:R-:W-:Y:S02]  /*01e0*/  UISETP.EQ.AND UP0, UPT, UR16, URZ, UP0 ;  /* 0x0000003f1000728c */ /* 0x000fe40008702270 */
[----:B------:R-:W-:Y:S02]  /*01f0*/  UISETP.GE.U32.AND UP1, UPT, UR15, 0x2, UPT ;  /* 0x000000020f00788c */ /* 0x000fe4000bf26070 */
[----:B------:R-:W-:Y:S01]  /*0200*/  USEL UR5, URZ, 0x1, !UP0 ;  /* 0x000000013f057887 */ /* 0x000fe2000c000000 */
[----:B0-----:R-:W-:-:S03]  /*0210*/  ISETP.NE.AND P0, PT, R6, RZ, PT ;  /* 0x000000ff0600720c */ /* 0x001fc60003f05270 */
[----:B------:R-:W-:-:S10]  /*0220*/  USEL UR5, UR5, 0x2, UP1 ;  /* 0x0000000205057887 */ /* 0x000fd40008800000 */
[----:B------:R-:W-:Y:S05]  /*0230*/  @P0 BRA `(.L_x_2) ;  /* 0x00000004000c0947 */ /* 0x000fea0003800000 */
[----:B------:R-:W-:Y:S01]  /*0240*/  ELECT P0, URZ, PT ;  /* 0x00000000003f782f */ /* 0x000fe20003800000 */
[----:B------:R-:W-:-:S12]  /*0250*/  BSSY B0, `(.L_x_2) ;  /* 0x0000041000007945 */ /* 0x000fd80003800000 */
[----:B------:R-:W-:Y:S05]  /*0260*/  @!P0 BRA `(.L_x_3) ;  /* 0x0000000000fc8947 */ /* 0x000fea0003800000 */
[----:B------:R-:W0:Y:S01]  /*0270*/  S2UR UR10, SR_CgaCtaId ;  /* 0x00000000000a79c3 */ /* 0x000e220000008800 */
[----:B------:R-:W-:Y:S01]  /*0280*/  UMOV UR6, 0x400 ;  /* 0x0000040000067882 */ /* 0x000fe20000000000 */
[----:B------:R-:W-:Y:S01]  /*0290*/  UMOV UR7, 0x1 ;  /* 0x0000000100077882 */ /* 0x000fe20000000000 */
[----:B------:R-:W-:Y:S02]  /*02a0*/  UMOV UR8, 0x2 ;  /* 0x0000000200087882 */ /* 0x000fe40000000000 */
[----:B------:R-:W-:-:S04]  /*02b0*/  UIADD3 UR8, -UR8, 0x100000, URZ ;  /* 0x0010000008087890 */ /* 0x000fc8000fffe13f */
[----:B------:R-:W-:Y:S02]  /*02c0*/  USHF.L.U32 UR9, UR8, 0xb, URZ ;  /* 0x0000000b08097899 */ /* 0x000fe4000800063f */
[----:B------:R-:W-:Y:S02]  /*02d0*/  USHF.L.U32 UR8, UR8, 0x1, URZ ;  /* 0x0000000108087899 */ /* 0x000fe4000800063f */
[----:B0-----:R-:W-:Y:S02]  /*02e0*/  ULEA UR10, UR10, UR6, 0x18 ;  /* 0x000000060a0a7291 */ /* 0x001fe4000f8ec03f */
[----:B------:R-:W-:-:S04]  /*02f0*/  UIADD3 UR6, -UR7, 0x100000, URZ ;  /* 0x0010000007067890 */ /* 0x000fc8000fffe13f */
[----:B------:R-:W-:Y:S02]  /*0300*/  USHF.L.U32 UR7, UR6, 0xb, URZ ;  /* 0x0000000b06077899 */ /* 0x000fe4000800063f */
[----:B------:R-:W-:Y:S01]  /*0310*/  USHF.L.U32 UR6, UR6, 0x1, URZ ;  /* 0x0000000106067899 */ /* 0x000fe2000800063f */
[----:B------:R-:W0:Y:S11]  /*0320*/  FENCE.VIEW.ASYNC.S ;  /* 0x00000000000073c6 */ /* 0x000e360000000000 */
[----:B0-----:R0:W1:Y:S01]  /*0330*/  SYNCS.EXCH.64 URZ, [UR10], UR6 ;  /* 0x000000060a3f75b2 */ /* 0x0010620008000100 */
[----:B------:R0:W2:Y:S01]  /*0340*/  SYNCS.EXCH.64 URZ, [UR10+0xc8], UR8 ;  /* 0x0000c8080a3f75b2 */ /* 0x0000a20008000100 */
[----:B------:R0:W3:Y:S01]  /*0350*/  SYNCS.EXCH.64 URZ, [UR10+0x8], UR6 ;  /* 0x000008060a3f75b2 */ /* 0x0000e20008000100 */
[----:B------:R0:W4:Y:S01]  /*0360*/  SYNCS.EXCH.64 URZ, [UR10+0xd0], UR8 ;  /* 0x0000d0080a3f75b2 */ /* 0x0001220008000100 */
[----:B------:R0:W0:Y:S01]  /*0370*/  SYNCS.EXCH.64 URZ, [UR10+0x10], UR6 ;  /* 0x000010060a3f75b2 */ /* 0x0000220008000100 */
        /* <DEDUP_REMOVED lines=45> */
[----:B-1234-:R-:W-:Y:S01]  /*0650*/  NOP ;  /* 0x0000000000007918 */ /* 0x01efe20000000000 */
.L_x_3:
[----:B0-----:R-:W-:Y:S05]  /*0660*/  BSYNC B0 ;  /* 0x0000000000007941 */ /* 0x001fea0003800000 */
.L_x_2:
[----:B------:R-:W-:Y:S01]  /*0670*/  SHF.R.S32.HI R3, RZ, 0x1f, R2 ;  /* 0x0000001fff037819 */ /* 0x000fe20000011402 */
[----:B------:R-:W0:Y:S01]  /*0680*/  SHFL.IDX PT, R7, R0, RZ, 0x1f ;  /* 0x00001fff00077589 */ /* 0x000e2200000e0000 */
[----:B------:R-:W1:Y:S01]  /*0690*/  S2UR UR20, SR_CTAID.X ;  /* 0x00000000001479c3 */ /* 0x000e620000002500 */
[----:B------:R-:W-:Y:S02]  /*06a0*/  ELECT P0, URZ, PT ;  /* 0x00000000003f782f */ /* 0x000fe40003800000 */
[----:B------:R-:W-:Y:S01]  /*06b0*/  LEA.HI R3, R3, R2, RZ, 0x7 ;  /* 0x0000000203037211 */ /* 0x000fe200078f38ff */
[----:B------:R1:W2:Y:S01]  /*06c0*/  SHFL.IDX PT, R10, R0, RZ, 0x1f ;  /* 0x00001fff000a7589 */ /* 0x0002a200000e0000 */
[----:B------:R-:W-:Y:S01]  /*06d0*/  SHF.R.S32.HI R9, RZ, 0x1f, R6 ;  /* 0x0000001fff097819 */ /* 0x000fe20000011406 */
[----:B------:R-:W-:Y:S01]  /*06e0*/  ULDC UR6, c[0x0][0x150] ;  /* 0x0000540000067ab9 */ /* 0x000fe20000000800 */
[----:B------:R-:W-:Y:S02]  /*06f0*/  LOP3.LUT R3, R3, 0xffffff80, RZ, 0xc0, !PT ;  /* 0xffffff8003037812 */ /* 0x000fe400078ec0ff */
[----:B------:R-:W-:-:S02]  /*0700*/  ELECT P1, URZ, PT ;  /* 0x00000000003f782f */ /* 0x000fc40003820000 */
[----:B------:R-:W-:Y:S01]  /*0710*/  LEA.HI R9, R9, R6, RZ, 0x2 ;  /* 0x0000000609097211 */ /* 0x000fe200078f10ff */
[----:B------:R-:W3:Y:S01]  /*0720*/  LDC R13, c[0x0][0x144] ;  /* 0x00005100ff0d7b82 */ /* 0x000ee20000000800 */
[----:B------:R-:W-:Y:S01]  /*0730*/  UMOV UR13, 0x80 ;  /* 0x00000080000d7882 */ /* 0x000fe20000000000 */
[----:B------:R-:W-:Y:S01]  /*0740*/  IMAD.IADD R3, R2, 0x1, -R3 ;  /* 0x0000000102037824 */ /* 0x000fe200078e0a03 */
[----:B------:R-:W-:Y:S01]  /*0750*/  LOP3.LUT R9, R9, 0x3ffffffc, RZ, 0xc0, !PT ;  /* 0x3ffffffc09097812 */ /* 0x000fe200078ec0ff */
[----:B------:R-:W-:Y:S01]  /*0760*/  NOP ;  /* 0x0000000000007918 */ /* 0x000fe20000000000 */
[----:B------:R-:W-:Y:S01]  /*0770*/  NOP ;  /* 0x0000000000007918 */ /* 0x000fe20000000000 */
[----:B------:R-:W-:Y:S02]  /*0780*/  ISETP.NE.AND P2, PT, RZ, UR16, PT ;  /* 0x00000010ff007c0c */ /* 0x000fe4000bf45270 */
[----:B------:R-:W-:Y:S01]  /*0790*/  SHF.R.S32.HI R12, RZ, 0x1f, R3 ;  /* 0x0000001fff0c7819 */ /* 0x000fe20000011403 */
[----:B------:R-:W-:Y:S01]  /*07a0*/  IMAD.IADD R9, R6, 0x1, -R9 ;  /* 0x0000000106097824 */ /* 0x000fe200078e0a09 */
[----:B------:R-:W4:Y:S01]  /*07b0*/  LDC R15, c[0x0][0x148] ;  /* 0x00005200ff0f7b82 */ /* 0x000f220000000800 */
[----:B------:R-:W5:Y:S01]  /*07c0*/  SHFL.IDX PT, R6, R5, RZ, 0x1f ;  /* 0x00001fff05067589 */ /* 0x000f6200000e0000 */
[----:B------:R-:W-:-:S02]  /*07d0*/  LEA.HI R4, R12, R3, RZ, 0x3 ;  /* 0x000000030c047211 */ /* 0x000fc400078f18ff */
[----:B0-----:R-:W-:Y:S02]  /*07e0*/  ISETP.NE.OR P0, PT, R7, RZ, !P0 ;  /* 0x000000ff0700720c */ /* 0x001fe40004705670 */
[--C-:B------:R-:W-:Y:S02]  /*07f0*/  SHF.R.S32.HI R7, RZ, 0x3, R4.reuse ;  /* 0x00000003ff077819 */ /* 0x100fe40000011404 */
[----:B------:R-:W-:Y:S02]  /*0800*/  SHF.R.S32.HI R8, RZ, 0x1f, R4 ;  /* 0x0000001fff087819 */ /* 0x000fe40000011404 */
[----:B------:R-:W0:Y:S01]  /*0810*/  S2R R4, SR_CTAID.Y ;  /* 0x0000000000047919 */ /* 0x000e220000002600 */
[----:B-1----:R-:W-:Y:S02]  /*0820*/  I2FP.F32.U32 R0, UR20 ;  /* 0x0000001400007c45 */ /* 0x002fe40008201000 */
[----:B------:R-:W-:Y:S02]  /*0830*/  LEA.HI R8, R8, R7, RZ, 0x2 ;  /* 0x0000000708087211 */ /* 0x000fe400078f10ff */
[----:B--2---:R-:W-:Y:S01]  /*0840*/  ISETP.NE.OR P1, PT, R10, RZ, !P1 ;  /* 0x000000ff0a00720c */ /* 0x004fe20004f25670 */
[----:B------:R-:W-:Y:S01]  /*0850*/  FMUL R11, R0, UR6 ;  /* 0x00000006000b7c20 */ /* 0x000fe20008400000 */
[----:B------:R-:W-:Y:S01]  /*0860*/  LOP3.LUT R8, R8, 0xfffffffc, RZ, 0xc0, !PT ;  /* 0xfffffffc08087812 */ /* 0x000fe200078ec0ff */
[----:B------:R-:W-:Y:S01]  /*0870*/  VOTEU.ALL UP0, P0 ;  /* 0x00000000003f7886 */ /* 0x000fe20000000000 */
[----:B------:R-:W-:-:S03]  /*0880*/  ULDC UR6, c[0x0][0x154] ;  /* 0x0000550000067ab9 */ /* 0x000fc60000000800 */
[----:B------:R-:W-:Y:S01]  /*0890*/  IMAD.IADD R8, R7, 0x1, -R8 ;  /* 0x0000000107087824 */ /* 0x000fe200078e0a08 */
[----:B------:R-:W1:Y:S01]  /*08a0*/  F2I.U32.TRUNC.NTZ R11, R11 ;  /* 0x0000000b000b7305 */ /* 0x000e62000020f000 */
[----:B------:R-:W2:Y:S01]  /*08b0*/  @!UP0 S2UR UR9, SR_CgaCtaId ;  /* 0x00000000000989c3 */ /* 0x000ea20000008800 */
[----:B------:R-:W-:Y:S01]  /*08c0*/  @!UP0 UMOV UR8, 0x400 ;  /* 0x0000040000088882 */ /* 0x000fe20000000000 */
[----:B------:R-:W-:Y:S01]  /*08d0*/  IMAD R8, R9, 0x4, R8 ;  /* 0x0000000409087824 */ /* 0x000fe200078e0208 */
[----:B-----5:R-:W-:Y:S01]  /*08e0*/  R2UR UR14, R6 ;  /* 0x00000000060e72ca */ /* 0x020fe200000e0000 */
[----:B------:R-:W-:Y:S01]  /*08f0*/  VOTEU.ALL UP1, P1 ;  /* 0x00000000003f7886 */ /* 0x000fe20000820000 */
[----:B------:R-:W-:Y:S01]  /*0900*/  VOTEU.ALL UP2, P1 ;  /* 0x00000000003f7886 */ /* 0x000fe20000840000 */
[C---:B------:R-:W-:Y:S01]  /*0910*/  IMAD.SHL.U32 R7, R8.reuse, 0x4, RZ ;  /* 0x0000000408077824 */ /* 0x040fe200078e00ff */
[----:B------:R-:W-:Y:S01]  /*0920*/  LEA.HI R0, R8, R8, RZ, 0x1 ;  /* 0x0000000808007211 */ /* 0x000fe200078f08ff */
[----:B------:R-:W-:Y:S01]  /*0930*/  VOTEU.ALL UP3, P1 ;  /* 0x00000000003f7886 */ /* 0x000fe20000860000 */
[----:B------:R-:W5:Y:S01]  /*0940*/  @!UP1 S2UR UR12, SR_CgaCtaId ;  /* 0x00000000000c99c3 */ /* 0x000f620000008800 */
[----:B------:R-:W-:Y:S01]  /*0950*/  @!UP1 UMOV UR11, 0x400 ;  /* 0x00000400000b9882 */ /* 0x000fe20000000000 */
[----:B------:R-:W-:Y:S01]  /*0960*/  LOP3.LUT R9, R0, 0xfffffffe, RZ, 0xc0, !PT ;  /* 0xfffffffe00097812 */ /* 0x000fe200078ec0ff */
[----:B------:R-:W-:Y:S01]  /*0970*/  VOTEU.ALL UP4, P1 ;  /* 0x00000000003f7886 */ /* 0x000fe20000880000 */
[C---:B------:R-:W-:Y:S01]  /*0980*/  LOP3.LUT R17, R8.reuse, 0xc, R7, 0x78, !PT ;  /* 0x0000000c08117812 */ /* 0x040fe200078e7807 */
[----:B-1----:R-:W-:Y:S01]  /*0990*/  IMAD.MOV R14, RZ, RZ, -R11 ;  /* 0x000000ffff0e7224 */ /* 0x002fe200078e0a0b */
[----:B------:R-:W-:Y:S01]  /*09a0*/  VOTEU.ALL UP5, P1 ;  /* 0x00000000003f7886 */ /* 0x000fe200008a0000 */
[----:B------:R-:W-:Y:S01]  /*09b0*/  IMAD.IADD R9, R8, 0x1, -R9 ;  /* 0x0000000108097824 */ /* 0x000fe200078e0a09 */
[----:B0-----:R-:W-:Y:S01]  /*09c0*/  I2FP.F32.U32 R0, R4 ;  /* 0x0000000400007245 */ /* 0x001fe20000201000 */
[----:B---3--:R-:W-:Y:S01]  /*09d0*/  IMAD R14, R13, R14, UR20 ;  /* 0x000000140d0e7e24 */ /* 0x008fe2000f8e020e */
[----:B------:R-:W0:Y:S01]  /*09e0*/  LDC R8, c[0x0][0x140] ;  /* 0x00005000ff087b82 */ /* 0x000e220000000800 */
[----:B------:R1:W-:Y:S02]  /*09f0*/  STL [R1+0x8], R17 ;  /* 0x0000081101007387 */ /* 0x0003e40000100800 */
[----:B------:R-:W-:Y:S01]  /*0a00*/  FMUL R0, R0, UR6 ;  /* 0x0000000600007c20 */ /* 0x000fe20008400000 */
[----:B------:R-:W-:Y:S01]  /*0a10*/  ISETP.NE.AND P3, PT, R9, R14, PT ;  /* 0x0000000e0900720c */ /* 0x000fe20003f65270 */
[----:B------:R-:W-:Y:S01]  /*0a20*/  UMOV UR6, 0x20 ;  /* 0x0000002000067882 */ /* 0x000fe20000000000 */
[----:B--2---:R-:W-:-:S02]  /*0a30*/  @!UP0 ULEA UR10, UR9, UR8, 0x18 ;  /* 0x00000008090a8291 */ /* 0x004fc4000f8ec03f */
[----:B------:R-:W-:-:S04]  /*0a40*/  @!UP0 UIADD3 UR6, -UR6, 0x100000, URZ ;  /* 0x0010000006068890 */ /* 0x000fc8000fffe13f */
[----:B------:R-:W-:Y:S02]  /*0a50*/  @!UP0 USHF.L.U32 UR7, UR6, 0xb, URZ ;  /* 0x0000000b06078899 */ /* 0x000fe4000800063f */
[----:B------:R-:W-:Y:S01]  /*0a60*/  @!UP0 USHF.L.U32 UR6, UR6, 0x1, URZ ;  /* 0x0000000106068899 */ /* 0x000fe2000800063f */
[----:B------:R-:W2:Y:S01]  /*0a70*/  F2I.U32.TRUNC.NTZ R0, R0 ;  /* 0x0000000000007305 */ /* 0x000ea2000020f000 */
[----:B------:R-:W-:-:S04]  /*0a80*/  @!UP1 UIADD3 UR8, -UR13, 0x100000, URZ ;  /* 0x001000000d089890 */ /* 0x000fc8000fffe13f */
[----:B------:R-:W-:Y:S02]  /*0a90*/  @!UP1 USHF.L.U32 UR9, UR8, 0xb, URZ ;  /* 0x0000000b08099899 */ /* 0x000fe4000800063f */
[----:B------:R-:W-:Y:S01]  /*0aa0*/  @!UP1 USHF.L.U32 UR8, UR8, 0x1, URZ ;  /* 0x0000000108089899 */ /* 0x000fe2000800063f */
[----:B------:R-:W-:Y:S01]  /*0ab0*/  VOTEU.ALL UP0, P0 ;  /* 0x00000000003f7886 */ /* 0x000fe20000000000 */
[----:B-----5:R-:W-:Y:S01]  /*0ac0*/  @!UP1 ULEA UR11, UR12, UR11, 0x18 ;  /* 0x0000000b0c0b9291 */ /* 0x020fe2000f8ec03f */
[----:B------:R-:W-:Y:S01]  /*0ad0*/  VOTEU.ALL UP1, P0 ;  /* 0x00000000003f7886 */ /* 0x000fe20000020000 */
[----:B------:R-:W-:-:S04]  /*0ae0*/  LOP3.LUT P0, RZ, R3, 0x7, RZ, 0xc0, !PT ;  /* 0x0000000703ff7812 */ /* 0x000fc8000780c0ff */
[C---:B------:R-:W-:Y:S01]  /*0af0*/  ISETP.LT.U32.AND P0, PT, R17.reuse, 0x2, !P0 ;  /* 0x000000021100780c */ /* 0x040fe20004701070 */
[----:B------:R-:W3:Y:S02]  /*0b00*/  FENCE.VIEW.ASYNC.S ;  /* 0x00000000000073c6 */ /* 0x000ee40000000000 */
[----:B---3--:R1:W3:Y:S01]  /*0b10*/  @!UP0 SYNCS.EXCH.64 URZ, [UR10+0x1c0], UR6 ;  /* 0x0001c0060a3f85b2 */ /* 0x0082e20008000100 */
[----:B--2---:R-:W-:Y:S01]  /*0b20*/  IMAD.MOV R16, RZ, RZ, -R0 ;  /* 0x000000ffff107224 */ /* 0x004fe200078e0a00 */
[----:B------:R-:W-:Y:S02]  /*0b30*/  @P3 LEA.HI R0, R17, R17, RZ, 0x1 ;  /* 0x0000001111003211 */ /* 0x000fe400078f08ff */
[----:B0-----:R-:W-:Y:S01]  /*0b40*/  ISETP.EQ.U32.AND P1, PT, R8, 0x1, PT ;  /* 0x000000010800780c */ /* 0x001fe20003f22070 */
[----:B----4-:R-:W-:Y:S01]  /*0b50*/  IMAD R7, R15, R16, R4 ;  /* 0x000000100f077224 */ /* 0x010fe200078e0204 */
[----:B------:R-:W-:-:S04]  /*0b60*/  @P3 SHF.R.S32.HI R0, RZ, 0x1, R0 ;  /* 0x00000001ff003819 */ /* 0x000fc80000011400 */
[----:B------:R-:W-:Y:S01]  /*0b70*/  @P3 ISETP.NE.AND P4, PT, R0, R7, PT ;  /* 0x000000070000320c */ /* 0x000fe20003f85270 */
[----:B------:R-:W-:Y:S01]  /*0b80*/  IMAD.MOV.U32 R0, RZ, RZ, 0x1 ;  /* 0x00000001ff007424 */ /* 0x000fe200078e00ff */
[----:B------:R-:W-:Y:S02]  /*0b90*/  SEL R7, RZ, 0x1, !P0 ;  /* 0x00000001ff077807 */ /* 0x000fe40004000000 */
[----:B------:R-:W-:Y:S01]  /*0ba0*/  @P3 SEL R0, RZ, 0x1, P4 ;  /* 0x00000001ff003807 */ /* 0x000fe20002000000 */
[----:B------:R1:W0:Y:S01]  /*0bb0*/  @!UP1 SYNCS.EXCH.64 URZ, [UR10+0x1c8], UR6 ;  /* 0x0001c8060a3f95b2 */ /* 0x0002220008000100 */
[----:B------:R-:W-:Y:S02]  /*0bc0*/  NOP ;  /* 0x0000000000007918 */ /* 0x000fe40000000000 */
[----:B------:R-:W-:-:S05]  /*0bd0*/  LOP3.LUT R0, R0, R7, RZ, 0xc0, !PT ;  /* 0x0000000700007212 */ /* 0x000fca00078ec0ff */
[----:B------:R1:W-:Y:S01]  /*0be0*/  STL [R1], R0 ;  /* 0x0000000001007387 */ /* 0x0003e20000100800 */
[----:B------:R1:W2:Y:S01]  /*0bf0*/  @!UP2 SYNCS.EXCH.64 URZ, [UR11+0x1a0], UR8 ;  /* 0x0001a0080b3fa5b2 */ /* 0x0002a20008000100 */
[----:B------:R1:W4:Y:S01]  /*0c00*/  @!UP3 SYNCS.EXCH.64 URZ, [UR11+0x1a8], UR8 ;  /* 0x0001a8080b3fb5b2 */ /* 0x0003220008000100 */
[----:B------:R1:W0:Y:S01]  /*0c10*/  @!UP4 SYNCS.EXCH.64 URZ, [UR11+0x1b0], UR8 ;  /* 0x0001b0080b3fc5b2 */ /* 0x0002220008000100 */
[----:B------:R1:W0:Y:S01]  /*0c20*/  @!UP5 SYNCS.EXCH.64 URZ, [UR11+0x1b8], UR8 ;  /* 0x0001b8080b3fd5b2 */ /* 0x0002220008000100 */
[----:B------:R-:W-:Y:S01]  /*0c30*/  NOP ;  /* 0x0000000000007918 */ /* 0x000fe20000000000 */
[----:B---3--:R-:W-:Y:S05]  /*0c40*/  @!P1 BRA `(.L_x_4) ;  /* 0x0000000000089947 */ /* 0x008fea0003800000 */
[----:B0-2-4-:R-:W-:Y:S01]  /*0c50*/  UCGABAR_ARV ;  /* 0x00000000000079c7 */ /* 0x015fe20008000000 */
[----:B------:R-:W-:Y:S05]  /*0c60*/  BRA `(.L_x_5) ;  /* 0x0000000000047947 */ /* 0x000fea0003800000 */
.L_x_4:
[----:B0-2-4-:R-:W-:Y:S01]  /*0c70*/  NOP ;  /* 0x0000000000007918 */ /* 0x015fe20000000000 */
.L_x_5:
[----:B-1----:R-:W-:Y:S01]  /*0c80*/  ULDC.64 UR6, c[0x0][0x598] ;  /* 0x0001660000067ab9 */ /* 0x002fe20000000a00 */
[----:B------:R-:W-:Y:S01]  /*0c90*/  ULDC.64 UR28, c[0x0][0x208] ;  /* 0x00008200001c7ab9 */ /* 0x000fe20000000a00 */
[----:B------:R-:W-:-:S04]  /*0ca0*/  ISETP.NE.U32.AND P0, PT, RZ, UR6, PT ;  /* 0x00000006ff007c0c */ /* 0x000fc8000bf05070 */
[----:B------:R-:W-:-:S13]  /*0cb0*/  ISETP.NE.AND.EX P0, PT, RZ, UR7, PT, P0 ;  /* 0x00000007ff007c0c */ /* 0x000fda000bf05300 */
[----:B------:R-:W-:Y:S05]  /*0cc0*/  @!P0 BRA `(.L_x_6) ;  /* 0x0000000000208947 */ /* 0x000fea0003800000 */
[----:B------:R-:W0:Y:S02]  /*0cd0*/  LDC.64 R6, c[0x0][0x598] ;  /* 0x00016600ff067b82 */ /* 0x000e240000000a00 */
[----:B0-----:R-:W2:Y:S02]  /*0ce0*/  LDG.E.64 R6, desc[UR28][R6.64] ;  /* 0x0000001c06067981 */ /* 0x001ea4000c1e1b00 */
[----:B--2---:R-:W-:-:S04]  /*0cf0*/  ISETP.NE.U32.AND P0, PT, R6, RZ, PT ;  /* 0x000000ff0600720c */ /* 0x004fc80003f05070 */
[----:B------:R-:W-:-:S13]  /*0d00*/  ISETP.NE.AND.EX P0, PT, R7, RZ, PT, P0 ;  /* 0x000000ff0700720c */ /* 0x000fda0003f05300 */
[----:B------:R-:W-:Y:S05]  /*0d10*/  @!P0 BRA `(.L_x_6) ;  /* 0x00000000000c8947 */ /* 0x000fea0003800000 */
[----:B------:R-:W2:Y:S02]  /*0d20*/  LD.E R6, desc[UR28][R6.64] ;  /* 0x0000001c06067980 */ /* 0x000ea4000c101900 */
[----:B--2---:R-:W-:Y:S01]  /*0d30*/  R2UR UR24, R6 ;  /* 0x00000000061872ca */ /* 0x004fe200000e0000 */
[----:B------:R-:W-:-:S14]  /*0d40*/  BRA `(.L_x_7) ;  /* 0x0000000000247947 */ /* 0x000fdc0003800000 */
.L_x_6:
[----:B------:R-:W-:Y:S02]  /*0d50*/  ULDC.64 UR6, c[0x0][0x588] ;  /* 0x0001620000067ab9 */ /* 0x000fe40000000a00 */
[----:B------:R-:W-:-:S04]  /*0d60*/  ISETP.NE.U32.AND P0, PT, RZ, UR6, PT ;  /* 0x00000006ff007c0c */ /* 0x000fc8000bf05070 */
[----:B------:R-:W-:-:S13]  /*0d70*/  ISETP.NE.AND.EX P0, PT, RZ, UR7, PT, P0 ;  /* 0x00000007ff007c0c */ /* 0x000fda000bf05300 */
[----:B------:R-:W-:Y:S05]  /*0d80*/  @!P0 BRA `(.L_x_8) ;  /* 0x0000000000108947 */ /* 0x000fea0003800000 */
[----:B------:R-:W0:Y:S02]  /*0d90*/  LDC.64 R6, c[0x0][0x588] ;  /* 0x00016200ff067b82 */ /* 0x000e240000000a00 */
[----:B0-----:R-:W2:Y:S02]  /*0da0*/  LDG.E R6, desc[UR28][R6.64] ;  /* 0x0000001c06067981 */ /* 0x001ea4000c1e1900 */
[----:B--2---:R-:W-:Y:S01]  /*0db0*/  R2UR UR24, R6 ;  /* 0x00000000061872ca */ /* 0x004fe200000e0000 */
[----:B------:R-:W-:-:S14]  /*0dc0*/  BRA `(.L_x_7) ;  /* 0x0000000000047947 */ /* 0x000fdc0003800000 */
.L_x_8:
[----:B------:R-:W-:-:S05]  /*0dd0*/  ULDC UR24, c[0x0][0x580] ;  /* 0x0001600000187ab9 */ /* 0x000fca0000000800 */
.L_x_7:
[----:B------:R-:W-:Y:S02]  /*0de0*/  ULDC.64 UR6, c[0x0][0x5a0] ;  /* 0x0001680000067ab9 */ /* 0x000fe40000000a00 */
        /* <DEDUP_REMOVED lines=11> */
.L_x_9:
        /* <DEDUP_REMOVED lines=8> */
.L_x_11:
[----:B------:R-:W-:-:S05]  /*0f20*/  ULDC UR19, c[0x0][0x584] ;  /* 0x0001610000137ab9 */ /* 0x000fca0000000800 */
.L_x_10:
[----:B------:R-:W0:Y:S01]  /*0f30*/  LDC R0, c[0x0][0x65c] ;  /* 0x00019700ff007b82 */ /* 0x000e220000000800 */
[----:B------:R-:W-:Y:S01]  /*0f40*/  IMAD.U32 R6, RZ, RZ, UR20 ;  /* 0x00000014ff067e24 */ /* 0x000fe2000f8e00ff */
[----:B------:R-:W-:Y:S01]  /*0f50*/  UISETP.NE.AND UP0, UPT, UR16, 0x2, UPT ;  /* 0x000000021000788c */ /* 0x000fe2000bf05270 */
[----:B------:R-:W-:Y:S01]  /*0f60*/  IMAD.MOV.U32 R7, RZ, RZ, RZ ;  /* 0x000000ffff077224 */ /* 0x000fe200078e00ff */
[----:B------:R-:W-:Y:S01]  /*0f70*/  ULDC UR8, c[0x0][0x28c] ;  /* 0x0000a30000087ab9 */ /* 0x000fe20000000800 */
[----:B------:R-:W-:Y:S01]  /*0f80*/  UMOV UR18, URZ ;  /* 0x0000003f00127c82 */ /* 0x000fe20008000000 */
[----:B------:R-:W-:Y:S02]  /*0f90*/  UIADD3 UR8, UR8, 0x1f, URZ ;  /* 0x0000001f08087890 */ /* 0x000fe4000fffe03f */
[----:B------:R-:W-:Y:S01]  /*0fa0*/  PLOP3.LUT P0, PT, PT, PT, UP0, 0x80, 0x0 ;  /* 0x000000000000781c */ /* 0x000fe20003f0f008 */
[----:B------:R-:W-:Y:S01]  /*0fb0*/  UMOV UR17, URZ ;  /* 0x0000003f00117c82 */ /* 0x000fe20008000000 */
[----:B------:R-:W-:Y:S01]  /*0fc0*/  USHF.R.S32.HI UR9, URZ, 0x1f, UR8 ;  /* 0x0000001f3f097899 */ /* 0x000fe20008011408 */
[----:B------:R-:W-:-:S03]  /*0fd0*/  ULDC.64 UR10, c[0x0][0x650] ;  /* 0x00019400000a7ab9 */ /* 0x000fc60000000a00 */
[----:B------:R-:W-:Y:S01]  /*0fe0*/  ULEA.HI UR9, UR9, UR8, URZ, 0x5 ;  /* 0x0000000809097291 */ /* 0x000fe2000f8f283f */
[----:B0-----:R-:W-:-:S13]  /*0ff0*/  ISETP.NE.AND P3, PT, R0, 0x1, PT ;  /* 0x000000010000780c */ /* 0x001fda0003f65270 */
[----:B------:R-:W0:Y:S01]  /*1000*/  @P3 LDC R9, c[0x0][0x10] ;  /* 0x00000400ff093b82 */ /* 0x000e220000000800 */
[----:B------:R-:W-:-:S07]  /*1010*/  @P3 IMAD.MOV.U32 R5, RZ, RZ, RZ ;  /* 0x000000ffff053224 */ /* 0x000fce00078e00ff */
[----:B------:R-:W1:Y:S01]  /*1020*/  @!P3 LDC R11, c[0x0][0xc] ;  /* 0x00000300ff0bbb82 */ /* 0x000e620000000800 */
[----:B------:R-:W-:Y:S01]  /*1030*/  ULDC UR6, c[0x0][0xc] ;  /* 0x0000030000067ab9 */ /* 0x000fe20000000800 */
[----:B------:R-:W-:Y:S01]  /*1040*/  ULDC UR7, c[0x0][0x10] ;  /* 0x0000040000077ab9 */ /* 0x000fe20000000800 */
[----:B------:R-:W-:Y:S01]  /*1050*/  ULDC UR8, c[0x0][0x14] ;  /* 0x0000050000087ab9 */ /* 0x000fe20000000800 */
[----:B------:R-:W-:-:S04]  /*1060*/  UIMAD.WIDE.U32 UR6, UR6, UR7, URZ ;  /* 0x00000007060672a5 */ /* 0x000fc8000f8e003f */
[----:B------:R-:W-:Y:S02]  /*1070*/  UIMAD.WIDE.U32 UR26, UR6, UR8, URZ ;  /* 0x00000008061a72a5 */ /* 0x000fe4000f8e003f */
[----:B------:R-:W-:Y:S02]  /*1080*/  UIMAD UR7, UR7, UR8, URZ ;  /* 0x00000008070772a4 */ /* 0x000fe4000f8e023f */
[----:B------:R-:W-:Y:S02]  /*1090*/  USHF.R.S32.HI UR6, URZ, 0x5, UR9 ;  /* 0x000000053f067899 */ /* 0x000fe40008011409 */
[----:B------:R-:W-:Y:S01]  /*10a0*/  UIADD3 UR7, UR27, UR7, URZ ;  /* 0x000000071b077290 */ /* 0x000fe2000fffe03f */
[----:B0-----:R-:W-:-:S04]  /*10b0*/  @P3 IMAD.WIDE.U32 R8, R9, UR20, R4 ;  /* 0x0000001409083c25 */ /* 0x001fc8000f8e0004 */
[----:B------:R-:W-:Y:S02]  /*10c0*/  @P3 IMAD.MOV.U32 R13, RZ, RZ, R8 ;  /* 0x000000ffff0d3224 */ /* 0x000fe400078e0008 */
[----:B-1----:R-:W-:-:S04]  /*10d0*/  @!P3 IMAD.WIDE.U32 R6, R4, R11, R6 ;  /* 0x0000000b0406b225 */ /* 0x002fc800078e0006 */
[----:B------:R-:W-:Y:S02]  /*10e0*/  @P3 IMAD.MOV.U32 R11, RZ, RZ, RZ ;  /* 0x000000ffff0b3224 */ /* 0x000fe400078e00ff */
[----:B------:R-:W-:Y:S02]  /*10f0*/  @!P3 IMAD.MOV.U32 R13, RZ, RZ, R6 ;  /* 0x000000ffff0db224 */ /* 0x000fe400078e0006 */
[----:B------:R-:W-:Y:S02]  /*1100*/  @P3 IMAD.IADD R10, R9, 0x1, R11 ;  /* 0x00000001090a3824 */ /* 0x000fe400078e020b */
[----:B------:R-:W-:Y:S01]  /*1110*/  @!P3 IMAD.MOV.U32 R10, RZ, RZ, R7 ;  /* 0x000000ffff0ab224 */ /* 0x000fe200078e0007 */
[----:B------:R0:W-:Y:S01]  /*1120*/  STL [R1+0x10], R13 ;  /* 0x0000100d01007387 */ /* 0x0001e20000100800 */
[----:B------:R-:W-:Y:S02]  /*1130*/  IMAD.MOV.U32 R17, RZ, RZ, R13 ;  /* 0x000000ffff117224 */ /* 0x000fe400078e000d */
[----:B------:R-:W-:Y:S01]  /*1140*/  IMAD.MOV.U32 R22, RZ, RZ, R10 ;  /* 0x000000ffff167224 */ /* 0x000fe200078e000a */
[----:B------:R0:W-:Y:S01]  /*1150*/  STL [R1+0xc], R10 ;  /* 0x00000c0a01007387 */ /* 0x0001e20000100800 */
[----:B------:R-:W-:Y:S05]  /*1160*/  @P0 BRA `(.L_x_12) ;  /* 0x0000000000280947 */ /* 0x000fea0003800000 */
[----:B------:R-:W-:Y:S01]  /*1170*/  IADD3 R17, P0, R17, UR26, RZ ;  /* 0x0000001a11117c10 */ /* 0x000fe2000ff1e0ff */
[----:B------:R-:W-:Y:S02]  /*1180*/  UISETP.GE.U32.AND UP0, UPT, UR6, 0x19, UPT ;  /* 0x000000190600788c */ /* 0x000fe4000bf06070 */
[----:B------:R-:W-:Y:S01]  /*1190*/  UIMAD.WIDE.U32 UR8, UR6, 0x51eb851f, URZ ;  /* 0x51eb851f060878a5 */ /* 0x000fe2000f8e003f */
[----:B------:R-:W-:Y:S01]  /*11a0*/  IADD3.X R22, R22, UR7, RZ, P0, !PT ;  /* 0x0000000716167c10 */ /* 0x000fe200087fe4ff */
[----:B------:R1:W-:Y:S01]  /*11b0*/  STL [R1+0x10], R17 ;  /* 0x0000101101007387 */ /* 0x0003e20000100800 */
[----:B------:R-:W-:Y:S01]  /*11c0*/  UMOV UR17, URZ ;  /* 0x0000003f00117c82 */ /* 0x000fe20008000000 */
[----:B------:R-:W-:Y:S02]  /*11d0*/  USHF.R.U32.HI UR8, URZ, 0x3, UR9 ;  /* 0x000000033f087899 */ /* 0x000fe40008011609 */
[----:B------:R1:W-:Y:S02]  /*11e0*/  STL [R1+0xc], R22 ;  /* 0x00000c1601007387 */ /* 0x0003e40000100800 */
[----:B------:R-:W-:-:S02]  /*11f0*/  UIMAD UR18, UR8, -0x19, UR6 ;  /* 0xffffffe7081278a4 */ /* 0x000fc4000f8e0206 */
[----:B------:R-:W-:-:S12]  /*1200*/  @UP0 ULOP3.LUT UR17, UR8, 0x1, URZ, 0xc0, !UPT ;  /* 0x0000000108110892 */ /* 0x000fd8000f8ec03f */
.L_x_12:
[----:B------:R-:W-:Y:S01]  /*1210*/  IMAD.MOV.U32 R8, RZ, RZ, -0x1 ;  /* 0xffffffffff087424 */ /* 0x000fe200078e00ff */
[----:B------:R-:W-:Y:S01]  /*1220*/  ISETP.GE.U32.AND P0, PT, R17, UR10, PT ;  /* 0x0000000a11007c0c */ /* 0x000fe2000bf06070 */
[----:B------:R-:W-:Y:S01]  /*1230*/  IMAD.MOV.U32 R6, RZ, RZ, -0x1 ;  /* 0xffffffffff067424 */ /* 0x000fe200078e00ff */
[----:B------:R-:W-:Y:S01]  /*1240*/  PRMT R0, RZ, 0x7610, R0 ;  /* 0x00007610ff007816 */ /* 0x000fe20000000000 */
[----:B------:R-:W-:Y:S01]  /*1250*/  IMAD.MOV.U32 R7, RZ, RZ, -0x1 ;  /* 0xffffffffff077424 */ /* 0x000fe200078e00ff */
[----:B------:R2:W-:Y:S01]  /*1260*/  STL [R1+0x14], R8 ;  /* 0x0000140801007387 */ /* 0x0005e20000100800 */
[----:B------:R-:W-:-:S03]  /*1270*/  ISETP.GE.U32.AND.EX P0, PT, R22, UR11, PT, P0 ;  /* 0x0000000b16007c0c */ /* 0x000fc6000bf06100 */
[----:B------:R2:W-:Y:S04]  /*1280*/  STL [R1+0x4], R6 ;  /* 0x0000040601007387 */ /* 0x0005e80000100800 */
[----:B------:R2:W-:Y:S06]  /*1290*/  STL [R1+0x18], R7 ;  /* 0x0000180701007387 */ /* 0x0005ec0000100800 */
[----:B------:R-:W-:Y:S05]  /*12a0*/  @P0 BRA `(.L_x_13) ;  /* 0x0000000400380947 */ /* 0x000fea0003800000 */
[----:B------:R-:W3:Y:S01]  /*12b0*/  LDC.64 R18, c[0x0][0x628] ;  /* 0x00018a00ff127b82 */ /* 0x000ee20000000a00 */
[----:B--2---:R-:W-:Y:S02]  /*12c0*/  IMAD.MOV.U32 R6, RZ, RZ, R17 ;  /* 0x000000ffff067224 */ /* 0x004fe400078e0011 */
[----:B------:R-:W-:-:S05]  /*12d0*/  IMAD.MOV.U32 R7, RZ, RZ, R22 ;  /* 0x000000ffff077224 */ /* 0x000fca00078e0016 */
[----:B------:R-:W2:Y:S08]  /*12e0*/  LDC R0, c[0x0][0x630] ;  /* 0x00018c00ff007b82 */ /* 0x000eb00000000800 */
[----:B------:R-:W4:Y:S01]  /*12f0*/  LDC.64 R20, c[0x0][0x620] ;  /* 0x00018800ff147b82 */ /* 0x000f220000000a00 */
[----:B---3--:R-:W-:-:S04]  /*1300*/  ISETP.NE.U32.AND P0, PT, R18, RZ, PT ;  /* 0x000000ff1200720c */ /* 0x008fc80003f05070 */
[----:B------:R-:W-:-:S13]  /*1310*/  ISETP.NE.AND.EX P0, PT, R19, RZ, PT, P0 ;  /* 0x000000ff1300720c */ /* 0x000fda0003f05300 */
[----:B--2-4-:R-:W-:Y:S05]  /*1320*/  @!P0 BRA `(.L_x_14) ;  /* 0x0000000000288947 */ /* 0x014fea0003800000 */
[----:B------:R-:W2:Y:S02]  /*1330*/  LDC R11, c[0x0][0x634] ;  /* 0x00018d00ff0b7b82 */ /* 0x000ea40000000800 */
[----:B--2---:R-:W-:-:S05]  /*1340*/  IADD3 R11, P0, R17, R11, RZ ;  /* 0x0000000b110b7210 */ /* 0x004fca0007f1e0ff */
[----:B0-----:R-:W-:-:S04]  /*1350*/  IMAD.X R13, RZ, RZ, R22, P0 ;  /* 0x000000ffff0d7224 */ /* 0x001fc800000e0616 */
[----:B------:R-:W-:-:S04]  /*1360*/  IMAD.WIDE.U32 R6, R13, R18, RZ ;  /* 0x000000120d067225 */ /* 0x000fc800078e00ff */
[----:B------:R-:W-:-:S04]  /*1370*/  IMAD.WIDE.U32 R8, P0, R11, R19, R6 ;  /* 0x000000130b087225 */ /* 0x000fc80007800006 */
[----:B------:R-:W-:-:S04]  /*1380*/  IMAD.WIDE.U32 R6, R11, R18, RZ ;  /* 0x000000120b067225 */ /* 0x000fc800078e00ff */
[----:B------:R-:W-:Y:S01]  /*1390*/  IMAD.X R11, RZ, RZ, RZ, P0 ;  /* 0x000000ffff0b7224 */ /* 0x000fe200000e06ff */
[----:B------:R-:W-:Y:S01]  /*13a0*/  IADD3 RZ, P0, R7, R8, RZ ;  /* 0x0000000807ff7210 */ /* 0x000fe20007f1e0ff */
[----:B------:R-:W-:-:S04]  /*13b0*/  IMAD.MOV.U32 R10, RZ, RZ, R9 ;  /* 0x000000ffff0a7224 */ /* 0x000fc800078e0009 */
[----:B------:R-:W-:-:S08]  /*13c0*/  IMAD.WIDE.U32.X R6, R13, R19, R10, P0 ;  /* 0x000000130d067225 */ /* 0x000fd000000e040a */
.L_x_14:
[-CC-:B------:R-:W-:Y:S01]  /*13d0*/  SHF.R.U64 R27, R6, R0.reuse, R7.reuse ;  /* 0x00000000061b7219 */ /* 0x180fe20000001207 */
[----:B------:R-:W2:Y:S01]  /*13e0*/  LDC.64 R24, c[0x0][0x640] ;  /* 0x00019000ff187b82 */ /* 0x000ea20000000a00 */
[----:B------:R-:W-:Y:S01]  /*13f0*/  SHF.R.U32.HI R0, RZ, R0, R7 ;  /* 0x00000000ff007219 */ /* 0x000fe20000011607 */
[----:B------:R-:W-:Y:S01]  /*1400*/  IMAD.MOV.U32 R6, RZ, RZ, R17 ;  /* 0x000000ffff067224 */ /* 0x000fe200078e0011 */
[----:B------:R-:W-:-:S05]  /*1410*/  IADD3 R9, P0, RZ, -R27, RZ ;  /* 0x8000001bff097210 */ /* 0x000fca0007f1e0ff */
[----:B------:R-:W3:Y:S01]  /*1420*/  LDC R8, c[0x0][0x618] ;  /* 0x00018600ff087b82 */ /* 0x000ee20000000800 */
[----:B------:R-:W-:-:S04]  /*1430*/  IMAD.X R7, RZ, RZ, ~R0, P0 ;  /* 0x000000ffff077224 */ /* 0x000fc800000e0e00 */
[-C--:B------:R-:W-:Y:S02]  /*1440*/  IMAD R0, R7, R20.reuse, RZ ;  /* 0x0000001407007224 */ /* 0x080fe400078e02ff */
[----:B------:R-:W-:Y:S01]  /*1450*/  IMAD.MOV.U32 R7, RZ, RZ, R22 ;  /* 0x000000ffff077224 */ /* 0x000fe200078e0016 */
[----:B------:R-:W4:Y:S01]  /*1460*/  LDC R11, c[0x0][0x608] ;  /* 0x00018200ff0b7b82 */ /* 0x000f220000000800 */
[----:B-1----:R-:W-:Y:S02]  /*1470*/  IMAD.MOV.U32 R22, RZ, RZ, 0x1 ;  /* 0x00000001ff167424 */ /* 0x002fe400078e00ff */
[----:B------:R-:W-:-:S04]  /*1480*/  IMAD.WIDE.U32 R6, R9, R20, R6 ;  /* 0x0000001409067225 */ /* 0x000fc800078e0006 */
[----:B------:R-:W-:Y:S01]  /*1490*/  IMAD R9, R9, R21, R0 ;  /* 0x0000001509097224 */ /* 0x000fe200078e0200 */
[----:B------:R-:W1:Y:S01]  /*14a0*/  LDC R23, c[0x0][0x658] ;  /* 0x00019600ff177b82 */ /* 0x000e620000000800 */
[----:B--2---:R-:W-:Y:S01]  /*14b0*/  ISETP.NE.U32.AND P0, PT, R24, RZ, PT ;  /* 0x000000ff1800720c */ /* 0x004fe20003f05070 */
[----:B------:R-:W-:Y:S02]  /*14c0*/  IMAD.MOV.U32 R0, RZ, RZ, -0x1 ;  /* 0xffffffffff007424 */ /* 0x000fe400078e00ff */
[----:B------:R-:W-:Y:S01]  /*14d0*/  IMAD.IADD R7, R7, 0x1, R9 ;  /* 0x0000000107077824 */ /* 0x000fe200078e0209 */
[----:B------:R-:W-:-:S03]  /*14e0*/  ISETP.NE.AND.EX P0, PT, R25, RZ, PT, P0 ;  /* 0x000000ff1900720c */ /* 0x000fc60003f05300 */
[----:B------:R-:W2:Y:S01]  /*14f0*/  LDC R21, c[0x0][0x600] ;  /* 0x00018000ff157b82 */ /* 0x000ea20000000800 */
[-CC-:B---3--:R-:W-:Y:S02]  /*1500*/  SHF.R.U64 R19, R6, R8.reuse, R7.reuse ;  /* 0x0000000806137219 */ /* 0x188fe40000001207 */
[----:B------:R-:W-:-:S05]  /*1510*/  SHF.R.U32.HI R6, RZ, R8, R7 ;  /* 0x00000008ff067219 */ /* 0x000fca0000011607 */
[----:B------:R-:W3:Y:S01]  /*1520*/  LDC R18, c[0x0][0x648] ;  /* 0x00019200ff127b82 */ /* 0x000ee20000000800 */
[-CC-:B----4-:R-:W-:Y:S02]  /*1530*/  SHF.R.U64 R28, R19, R11.reuse, R6.reuse ;  /* 0x0000000b131c7219 */ /* 0x190fe40000001206 */
[----:B------:R-:W-:-:S05]  /*1540*/  SHF.R.U32.HI R6, RZ, R11, R6 ;  /* 0x0000000bff067219 */ /* 0x000fca0000011606 */
[----:B------:R-:W4:Y:S01]  /*1550*/  LDC R20, c[0x0][0x638] ;  /* 0x00018e00ff147b82 */ /* 0x000f220000000800 */
[-CC-:B-1----:R-:W-:Y:S02]  /*1560*/  SHF.R.U64 R30, R28, R23.reuse, R6.reuse ;  /* 0x000000171c1e7219 */ /* 0x182fe40000001206 */
[-C--:B------:R-:W-:Y:S02]  /*1570*/  SHF.L.U32 R0, R0, R23.reuse, RZ ;  /* 0x0000001700007219 */ /* 0x080fe400000006ff */
[----:B------:R-:W-:Y:S01]  /*1580*/  SHF.R.U32.HI R7, RZ, R23, R6 ;  /* 0x00000017ff077219 */ /* 0x000fe20000011606 */
[----:B------:R-:W-:Y:S01]  /*1590*/  IMAD.MOV.U32 R6, RZ, RZ, R30 ;  /* 0x000000ffff067224 */ /* 0x000fe200078e001e */
[----:B0-----:R-:W-:Y:S01]  /*15a0*/  LOP3.LUT R13, RZ, R0, RZ, 0x33, !PT ;  /* 0x00000000ff0d7212 */ /* 0x001fe200078e33ff */
[----:B------:R-:W0:Y:S01]  /*15b0*/  LDC R26, c[0x0][0x610] ;  /* 0x00018400ff1a7b82 */ /* 0x000e220000000800 */
[----:B------:R-:W-:Y:S05]  /*15c0*/  @!P0 BRA `(.L_x_15) ;  /* 0x0000000000288947 */ /* 0x000fea0003800000 */
[----:B------:R-:W1:Y:S02]  /*15d0*/  LDC R11, c[0x0][0x64c] ;  /* 0x00019300ff0b7b82 */ /* 0x000e640000000800 */
[----:B-1----:R-:W-:-:S05]  /*15e0*/  IADD3 R11, P0, R30, R11, RZ ;  /* 0x0000000b1e0b7210 */ /* 0x002fca0007f1e0ff */
[----:B------:R-:W-:-:S04]  /*15f0*/  IMAD.X R17, RZ, RZ, R7, P0 ;  /* 0x000000ffff117224 */ /* 0x000fc800000e0607 */
[----:B------:R-:W-:-:S04]  /*1600*/  IMAD.WIDE.U32 R6, R17, R24, RZ ;  /* 0x0000001811067225 */ /* 0x000fc800078e00ff */
[----:B------:R-:W-:-:S04]  /*1610*/  IMAD.WIDE.U32 R8, P0, R11, R25, R6 ;  /* 0x000000190b087225 */ /* 0x000fc80007800006 */
[----:B------:R-:W-:-:S04]  /*1620*/  IMAD.WIDE.U32 R6, R11, R24, RZ ;  /* 0x000000180b067225 */ /* 0x000fc800078e00ff */
[----:B------:R-:W-:Y:S01]  /*1630*/  IMAD.X R11, RZ, RZ, RZ, P0 ;  /* 0x000000ffff0b7224 */ /* 0x000fe200000e06ff */
[----:B------:R-:W-:Y:S01]  /*1640*/  IADD3 RZ, P0, R7, R8, RZ ;  /* 0x0000000807ff7210 */ /* 0x000fe20007f1e0ff */
[----:B------:R-:W-:-:S04]  /*1650*/  IMAD.MOV.U32 R10, RZ, RZ, R9 ;  /* 0x000000ffff0a7224 */ /* 0x000fc800078e0009 */
[----:B------:R-:W-:-:S08]  /*1660*/  IMAD.WIDE.U32.X R6, R17, R25, R10, P0 ;  /* 0x0000001911067225 */ /* 0x000fd000000e040a */
.L_x_15:
[----:B---3--:R-:W-:Y:S01]  /*1670*/  SHF.R.U64 R5, R6, R18, R7 ;  /* 0x0000001206057219 */ /* 0x008fe20000001207 */
[----:B--2---:R-:W-:Y:S01]  /*1680*/  VIADD R6, R21, 0xffffffff ;  /* 0xffffffff15067836 */ /* 0x004fe20000000000 */
[----:B------:R-:W-:Y:S01]  /*1690*/  SHF.L.U32 R0, R22, R23, RZ ;  /* 0x0000001716007219 */ /* 0x000fe200000006ff */
[----:B------:R-:W-:Y:S01]  /*16a0*/  @P3 IMAD R14, R15, R16, R4 ;  /* 0x000000100f0e3224 */ /* 0x000fe200078e0204 */
[----:B------:R-:W-:Y:S01]  /*16b0*/  LOP3.LUT R13, R28, R13, RZ, 0xc0, !PT ;  /* 0x0000000d1c0d7212 */ /* 0x000fe200078ec0ff */
[----:B------:R-:W-:-:S04]  /*16c0*/  IMAD.MOV R7, RZ, RZ, -R5 ;  /* 0x000000ffff077224 */ /* 0x000fc800078e0a05 */
[----:B------:R-:W-:Y:S01]  /*16d0*/  IMAD R13, R0, R5, R13 ;  /* 0x00000005000d7224 */ /* 0x000fe200078e020d */
[----:B------:R-:W-:Y:S01]  /*16e0*/  LOP3.LUT R5, R19, R6, RZ, 0xc0, !PT ;  /* 0x0000000613057212 */ /* 0x000fe200078ec0ff */
[----:B----4-:R-:W-:Y:S02]  /*16f0*/  IMAD R0, R7, R20, R30 ;  /* 0x0000001407007224 */ /* 0x010fe400078e021e */
[----:B------:R-:W-:Y:S02]  /*1700*/  IMAD.MOV.U32 R6, RZ, RZ, 0x1 ;  /* 0x00000001ff067424 */ /* 0x000fe400078e00ff */
[----:B0-----:R-:W-:Y:S02]  /*1710*/  IMAD R4, R13, R26, R14 ;  /* 0x0000001a0d047224 */ /* 0x001fe400078e020e */
[----:B------:R-:W-:Y:S01]  /*1720*/  IMAD R5, R0, R21, R5 ;  /* 0x0000001500057224 */ /* 0x000fe200078e0205 */
[----:B------:R-:W-:-:S04]  /*1730*/  PRMT R0, R6, 0x7610, R0 ;  /* 0x0000761006007816 */ /* 0x000fc80000000000 */
[----:B------:R-:W-:Y:S02]  /*1740*/  SEL R6, R5, R4, !P3 ;  /* 0x0000000405067207 */ /* 0x000fe40005800000 */
[----:B------:R-:W-:-:S03]  /*1750*/  SEL R4, R4, R5, !P3 ;  /* 0x0000000504047207 */ /* 0x000fc60005800000 */
[----:B------:R3:W-:Y:S04]  /*1760*/  STL [R1+0x18], R6 ;  /* 0x0000180601007387 */ /* 0x0007e80000100800 */
[----:B------:R3:W-:Y:S04]  /*1770*/  STL [R1+0x4], R27 ;  /* 0x0000041b01007387 */ /* 0x0007e80000100800 */
[----:B------:R3:W-:Y:S02]  /*1780*/  STL [R1+0x14], R4 ;  /* 0x0000140401007387 */ /* 0x0007e40000100800 */
.L_x_13:
[----:B------:R-:W-:Y:S05]  /*1790*/  @!P1 BRA `(.L_x_16) ;  /* 0x00000000000c9947 */ /* 0x000fea0003800000 */
[----:B------:R-:W-:Y:S01]  /*17a0*/  UCGABAR_WAIT ;  /* 0x0000000000007dc7 */ /* 0x000fe20008000000 */
[----:B------:R-:W-:Y:S01]  /*17b0*/  CCTL.IVALL ;  /* 0x00000000ff00798f */ /* 0x000fe20002000000 */
[----:B------:R-:W-:Y:S05]  /*17c0*/  BRA `(.L_x_17) ;  /* 0x0000000000047947 */ /* 0x000fea0003800000 */
.L_x_16:
[----:B------:R-:W-:Y:S06]  /*17d0*/  BAR.SYNC.DEFER_BLOCKING 0x0 ;  /* 0x0000000000007b1d */ /* 0x000fec0000010000 */
.L_x_17:
[----:B------:R-:W-:Y:S05]  /*17e0*/  @!P2 BRA `(.L_x_18) ;  /* 0x000000b8007ca947 */ /* 0x000fea0003800000 */
[----:B------:R-:W-:-:S06]  /*17f0*/  UISETP.GT.U32.AND UP0, UPT, UR15, 0x1, UPT ;  /* 0x000000010f00788c */ /* 0x000fcc000bf04070 */
[----:B------:R-:W-:-:S13]  /*1800*/  PLOP3.LUT P0, PT, PT, PT, UP0, 0x80, 0x0 ;  /* 0x000000000000781c */ /* 0x000fda0003f0f008 */
[----:B------:R-:W-:Y:S05]  /*1810*/  @P0 EXIT ;  /* 0x000000000000094d */ /* 0x000fea0003800000 */
.L_x_19:
[----:B------:R-:W-:-:S08]  /*1820*/  NOP ;  /* 0x0000000000007918 */ /* 0x000fd00000000000 */
[----:B------:R-:W4:Y:S02]  /*1830*/  USETMAXREG.TRY_ALLOC.CTAPOOL UP0, 0xe8 ;  /* 0x000000e8000079c8 */ /* 0x000f240008000600 */
[----:B----4-:R-:W-:-:S13]  /*1840*/  PLOP3.LUT P0, PT, PT, PT, UP0, 0x80, 0x0 ;  /* 0x000000000000781c */ /* 0x010fda0003f0f008 */
[----:B------:R-:W-:Y:S05]  /*1850*/  @!P0 BRA `(.L_x_19) ;  /* 0xfffffffc00f08947 */ /* 0x000fea000383ffff */
[----:B------:R-:W-:-:S13]  /*1860*/  LOP3.LUT P0, RZ, R0, 0xff, RZ, 0xc0, !PT ;  /* 0x000000ff00ff7812 */ /* 0x000fda000780c0ff */
[----:B------:R-:W-:Y:S05]  /*1870*/  @!P0 EXIT ;  /* 0x000000000000894d */ /* 0x000fea0003800000 */
[----:B------:R-:W4:Y:S01]  /*1880*/  S2UR UR4, SR_CgaCtaId ;  /* 0x00000000000479c3 */ /* 0x000f220000008800 */
[CC--:B------:R-:W-:Y:S01]  /*1890*/  LEA.HI R0, R12.reuse, R3.reuse, RZ, 0x2 ;  /* 0x000000030c007211 */ /* 0x0c0fe200078f10ff */
[----:B------:R-:W-:Y:S01]  /*18a0*/  UIADD3 UR11, UR14, -0x1, URZ ;  /* 0xffffffff0e0b7890 */ /* 0x000fe2000fffe03f */
[----:B------:R-:W-:Y:S01]  /*18b0*/  LEA.HI R3, R12, R3, RZ, 0x5 ;  /* 0x000000030c037211 */ /* 0x000fe200078f28ff */
[----:B------:R-:W-:Y:S01]  /*18c0*/  UMOV UR10, 0x400 ;  /* 0x00000400000a7882 */ /* 0x000fe20000000000 */
[--C-:B------:R-:W-:Y:S01]  /*18d0*/  SHF.R.S32.HI R228, RZ, 0x2, R0.reuse ;  /* 0x00000002ffe47819 */ /* 0x100fe20000011400 */
[----:B------:R-:W-:Y:S01]  /*18e0*/  UISETP.LT.AND UP0, UPT, UR6, 0x1, UPT ;  /* 0x000000010600788c */ /* 0x000fe2000bf01270 */
[----:B------:R-:W-:Y:S01]  /*18f0*/  SHF.R.S32.HI R5, RZ, 0x1f, R0 ;  /* 0x0000001fff057819 */ /* 0x000fe20000011400 */
[----:B------:R-:W-:Y:S01]  /*1900*/  ULOP3.LUT UR8, UR5, 0x1, URZ, 0xfc, !UPT ;  /* 0x0000000105087892 */ /* 0x000fe2000f8efc3f */
[----:B------:R-:W-:Y:S01]  /*1910*/  SHF.R.S32.HI R3, RZ, 0x5, R3 ;  /* 0x00000005ff037819 */ /* 0x000fe20000011403 */
[----:B------:R-:W-:Y:S01]  /*1920*/  USEL UR12, UR6, 0x1, UP0 ;  /* 0x00000001060c7887 */ /* 0x000fe20008000000 */
[----:B------:R-:W-:Y:S01]  /*1930*/  LEA.HI R5, R5, R228, RZ, 0x3 ;  /* 0x000000e405057211 */ /* 0x000fe200078f18ff */
[----:B------:R-:W-:-:S02]  /*1940*/  UISETP.NE.AND UP0, UPT, UR11, URZ, UPT ;  /* 0x0000003f0b00728c */ /* 0x000fc4000bf05270 */
[----:B------:R-:W-:Y:S01]  /*1950*/  USHF.L.U32 UR9, UR6, 0x1, URZ ;  /* 0x0000000106097899 */ /* 0x000fe2000800063f */
[----:B------:R-:W-:Y:S01]  /*1960*/  LOP3.LUT R5, R5, 0xfffffff8, RZ, 0xc0, !PT ;  /* 0xfffffff805057812 */ /* 0x000fe200078ec0ff */
[----:B------:R-:W-:Y:S02]  /*1970*/  UIADD3 UR12, -UR12, UR6, URZ ;  /* 0x000000060c0c7290 */ /* 0x000fe4000fffe13f */
[----:B------:R-:W-:Y:S02]  /*1980*/  USEL UR13, URZ, 0x1, UP0 ;  /* 0x000000013f0d7887 */ /* 0x000fe40008000000 */
[----:B------:R-:W-:Y:S01]  /*1990*/  IMAD.IADD R228, R228, 0x1, -R5 ;  /* 0x00000001e4e47824 */ /* 0x000fe200078e0a05 */
[----:B----4-:R-:W-:-:S03]  /*19a0*/  ULEA UR10, UR4, UR10, 0x18 ;  /* 0x0000000a040a7291 */ /* 0x010fc6000f8ec03f */
[C-C-:B------:R-:W-:Y:S01]  /*19b0*/  IMAD R0, R3.reuse, -0x10, -R228.reuse ;  /* 0xfffffff003007824 */ /* 0x140fe200078e0ae4 */
[----:B------:R-:W-:Y:S01]  /*19c0*/  USHF.L.U32 UR4, UR11, 0x3, URZ ;  /* 0x000000030b047899 */ /* 0x000fe2000800063f */
[--C-:B------:R-:W-:Y:S01]  /*19d0*/  SHF.R.S32.HI R229, RZ, 0x1f, R228.reuse ;  /* 0x0000001fffe57819 */ /* 0x100fe200000114e4 */
[----:B------:R-:W-:Y:S02]  /*19e0*/  UIADD3 UR11, UR10, 0x1a0, URZ ;  /* 0x000001a00a0b7890 */ /* 0x000fe4000fffe03f */
[----:B------:R-:W-:Y:S01]  /*19f0*/  ULOP3.LUT UR4, UR4, 0x8, URZ, 0xc0, !UPT ;  /* 0x0000000804047892 */ /* 0x000fe2000f8ec03f */
[----:B------:R-:W-:Y:S01]  /*1a00*/  IMAD.WIDE R228, R3, 0x10, R228 ;  /* 0x0000001003e47825 */ /* 0x000fe200078e02e4 */
[----:B------:R-:W-:Y:S02]  /*1a10*/  ULEA UR14, UR14, UR11, 0x3 ;  /* 0x0000000b0e0e7291 */ /* 0x000fe4000f8e183f */
[----:B------:R-:W-:Y:S02]  /*1a20*/  ULOP3.LUT UR15, UR4, 0x8, URZ, 0x3c, !UPT ;  /* 0x00000008040f7892 */ /* 0x000fe4000f8e3c3f */
[----:B------:R-:W-:-:S03]  /*1a30*/  ULOP3.LUT UR16, UR4, 0x18, URZ, 0x3c, !UPT ;  /* 0x0000001804107892 */ /* 0x000fc6000f8e3c3f */
[----:B------:R-:W-:Y:S02]  /*1a40*/  ULDC UR4, c[0x0][0x284] ;  /* 0x0000a10000047ab9 */ /* 0x000fe40000000800 */
[----:B------:R-:W-:-:S05]  /*1a50*/  VIADD R0, R0, UR4 ;  /* 0x0000000400007c36 */ /* 0x000fca0008000000 */
[----:B------:R4:W-:Y:S02]  /*1a60*/  STL [R1+0x1c], R0 ;  /* 0x00001c0001007387 */ /* 0x0009e40000100800 */
.L_x_270:
[----:B----4-:R-:W-:Y:S01]  /*1a70*/  IMAD.U32 R0, RZ, RZ, UR13 ;  /* 0x0000000dff007e24 */ /* 0x010fe2000f8e00ff */
[----:B0-2---:R-:W4:Y:S01]  /*1a80*/  LDC R2, c[0x0][0x28c] ;  /* 0x0000a300ff027b82 */ /* 0x005f220000000800 */
[----:B------:R-:W-:Y:S01]  /*1a90*/  UMOV UR4, URZ ;  /* 0x0000003f00047c82 */ /* 0x000fe20008000000 */
[----:B------:R-:W-:Y:S02]  /*1aa0*/  UMOV UR25, UR18 ;  /* 0x0000001200197c82 */ /* 0x000fe40008000000 */
[----:B------:R-:W-:-:S04]  /*1ab0*/  SHF.L.U32 R0, R0, 0x1f, RZ ;  /* 0x0000001f00007819 */ /* 0x000fc800000006ff */
[----:B------:R-:W5:Y:S01]  /*1ac0*/  SYNCS.PHASECHK.TRANS64.TRYWAIT P0, [UR14+-0x8], R0 ;  /* 0xfffff800ff0075a7 */ /* 0x000f62000800014e */
[----:B----4-:R-:W-:Y:S01]  /*1ad0*/  ISETP.GE.AND P1, PT, R2, 0x1, PT ;  /* 0x000000010200780c */ /* 0x010fe20003f26270 */
[----:B-1-3-5:R-:W-:-:S12]  /*1ae0*/  @!P0 BRA `(.L_x_20) ;  /* 0x000000d000ec8947 */ /* 0x02afd80003800000 */
.L_x_313:
[----:B------:R-:W-:Y:S01]  /*1af0*/  UMOV UR20, URZ ;  /* 0x0000003f00147c82 */ /* 0x000fe20008000000 */
[----:B------:R-:W-:Y:S01]  /*1b00*/  UMOV UR21, URZ ;  /* 0x0000003f00157c82 */ /* 0x000fe20008000000 */
[----:B------:R-:W-:Y:S01]  /*1b10*/  IMAD.MOV.U32 R224, RZ, RZ, RZ ;  /* 0x000000ffffe07224 */ /* 0x000fe200078e00ff */
[----:B----4-:R-:W-:Y:S01]  /*1b20*/  CS2R R2, SRZ ;  /* 0x0000000000027805 */ /* 0x010fe2000001ff00 */
[----:B------:R-:W-:Y:S01]  /*1b30*/  IMAD.MOV.U32 R0, RZ, RZ, RZ ;  /* 0x000000ffff007224 */ /* 0x000fe200078e00ff */
[----:B---3--:R-:W-:Y:S02]  /*1b40*/  CS2R R4, SRZ ;  /* 0x0000000000047805 */ /* 0x008fe4000001ff00 */
[----:B--2---:R-:W-:Y:S02]  /*1b50*/  CS2R R6, SRZ ;  /* 0x0000000000067805 */ /* 0x004fe4000001ff00 */
[----:B------:R-:W-:Y:S02]  /*1b60*/  CS2R R8, SRZ ;  /* 0x0000000000087805 */ /* 0x000fe4000001ff00 */
[----:B0-----:R-:W-:-:S02]  /*1b70*/  CS2R R10, SRZ ;  /* 0x00000000000a7805 */ /* 0x001fc4000001ff00 */
[----:B------:R-:W-:Y:S02]  /*1b80*/  CS2R R12, SRZ ;  /* 0x00000000000c7805 */ /* 0x000fe4000001ff00 */
[----:B------:R-:W-:Y:S02]  /*1b90*/  CS2R R14, SRZ ;  /* 0x00000000000e7805 */ /* 0x000fe4000001ff00 */
[----:B-1----:R-:W-:Y:S02]  /*1ba0*/  CS2R R16, SRZ ;  /* 0x0000000000107805 */ /* 0x002fe4000001ff00 */
[----:B------:R-:W-:Y:S02]  /*1bb0*/  CS2R R18, SRZ ;  /* 0x0000000000127805 */ /* 0x000fe4000001ff00 */
[----:B------:R-:W-:Y:S02]  /*1bc0*/  CS2R R20, SRZ ;  /* 0x0000000000147805 */ /* 0x000fe4000001ff00 */
[----:B------:R-:W-:-:S02]  /*1bd0*/  CS2R R22, SRZ ;  /* 0x0000000000167805 */ /* 0x000fc4000001ff00 */
[----:B------:R-:W-:Y:S02]  /*1be0*/  CS2R R136, SRZ ;  /* 0x0000000000887805 */ /* 0x000fe4000001ff00 */
[----:B------:R-:W-:Y:S02]  /*1bf0*/  CS2R R138, SRZ ;  /* 0x00000000008a7805 */ /* 0x000fe4000001ff00 */
[----:B------:R-:W-:Y:S02]  /*1c00*/  CS2R R140, SRZ ;  /* 0x00000000008c7805 */ /* 0x000fe4000001ff00 */
        /* <DEDUP_REMOVED lines=40> */
[----:B------:R-:W-:Y:S01]  /*1e90*/  CS2R R222, SRZ ;  /* 0x0000000000de7805 */ /* 0x000fe2000001ff00 */
[----:B------:R-:W-:Y:S01]  /*1ea0*/  IMAD.U32 R225, RZ, RZ, UR17 ;  /* 0x00000011ffe17e24 */ /* 0x000fe2000f8e00ff */
        /* <DEDUP_REMOVED lines=55> */
[----:B------:R-:W-:Y:S01]  /*2220*/  CS2R R38, SRZ ;  /* 0x0000000000267805 */ /* 0x000fe2000001ff00 */
[----:B------:R-:W-:Y:S06]  /*2230*/  @!P1 BRA `(.L_x_21) ;  /* 0x0000000c00b09947 */ /* 0x000fec0003800000 */
[----:B------:R-:W-:-:S06]  /*2240*/  UISETP.NE.AND UP0, UPT, UR8, 0x3, UPT ;  /* 0x000000030800788c */ /* 0x000fcc000bf05270 */
[----:B------:R-:W-:-:S13]  /*2250*/  PLOP3.LUT P1, PT, PT, PT, UP0, 0x80, 0x0 ;  /* 0x000000000000781c */ /* 0x000fda0003f2f008 */
[----:B------:R-:W-:Y:S05]  /*2260*/  @!P1 BRA `(.L_x_22) ;  /* 0x0000000000049947 */ /* 0x000fea0003800000 */
[----:B------:R-:W-:Y:S01]  /*2270*/  BPT.TRAP 0x1 ;  /* 0x000000040000795c */ /* 0x000fe20000300000 */
.L_x_22:
[----:B------:R-:W-:Y:S01]  /*2280*/  ULEA UR20, UR18, UR10, 0x3 ;  /* 0x0000000a12147291 */ /* 0x000fe2000f8e183f */
[----:B------:R-:W-:-:S05]  /*2290*/  IMAD.U32 R0, RZ, RZ, UR17 ;  /* 0x00000011ff007e24 */ /* 0x000fca000f8e00ff */
[----:B------:R-:W-:-:S04]  /*22a0*/  SHF.L.U32 R0, R0, 0x1f, RZ ;  /* 0x0000001f00007819 */ /* 0x000fc800000006ff */
[----:B------:R0:W1:Y:S01]  /*22b0*/  SYNCS.PHASECHK.TRANS64.TRYWAIT P0, [UR20], R0 ;  /* 0x00000000ff0075a7 */ /* 0x0000620008000154 */
[----:B------:R-:W-:Y:S05]  /*22c0*/  @!P1 BRA `(.L_x_23) ;  /* 0x0000000000049947 */ /* 0x000fea0003800000 */
[----:B------:R-:W-:Y:S01]  /*22d0*/  BPT.TRAP 0x1 ;  /* 0x000000040000795c */ /* 0x000fe20000300000 */
.L_x_23:
[----:B------:R-:W-:Y:S01]  /*22e0*/  UMOV UR4, 0x1 ;  /* 0x0000000100047882 */ /* 0x000fe20000000000 */
[----:B------:R-:W-:Y:S01]  /*22f0*/  IMAD.MOV.U32 R224, RZ, RZ, RZ ;  /* 0x000000ffffe07224 */ /* 0x000fe200078e00ff */
[----:B-1----:R-:W-:Y:S06]  /*2300*/  @P0 BRA `(.L_x_24) ;  /* 0x0000000000080947 */ /* 0x002fec0003800000 */
[----:B------:R-:W1:Y:S02]  /*2310*/  SYNCS.PHASECHK.TRANS64.TRYWAIT P0, [UR20], R0 ;  /* 0x00000000ff0075a7 */ /* 0x000e640008000154 */
[----:B-1----:R-:W-:Y:S05]  /*2320*/  @!P0 BRA `(.L_x_25) ;  /* 0x000000c800f48947 */ /* 0x002fea0003800000 */
.L_x_24:
[----:B------:R-:W-:Y:S01]  /*2330*/  UIADD3 UR21, UR10, 0xca80, URZ ;  /* 0x0000ca800a157890 */ /* 0x000fe2000fffe03f */
[----:B------:R-:W-:Y:S01]  /*2340*/  WARPGROUP.ARRIVE ;  /* 0x00000000000079c5 */ /* 0x000fe20000000000 */
[----:B------:R-:W-:Y:S01]  /*2350*/  UIADD3 UR20, UR10, 0x280, URZ ;  /* 0x000002800a147890 */ /* 0x000fe2000fffe03f */
[----:B01----:R-:W-:Y:S01]  /*2360*/  IMAD.MOV.U32 R0, RZ, RZ, RZ ;  /* 0x000000ffff007224 */ /* 0x003fe200078e00ff */
[----:B------:R-:W-:Y:S01]  /*2370*/  USHF.R.U32.HI UR21, URZ, 0x4, UR21 ;  /* 0x000000043f157899 */ /* 0x000fe20008011615 */
[----:B------:R-:W-:Y:S01]  /*2380*/  CS2R R2, SRZ ;  /* 0x0000000000027805 */ /* 0x000fe2000001ff00 */
[----:B------:R-:W-:Y:S01]  /*2390*/  USHF.R.U32.HI UR20, URZ, 0x4, UR20 ;  /* 0x000000043f147899 */ /* 0x000fe20008011614 */
[----:B------:R-:W-:Y:S01]  /*23a0*/  CS2R R4, SRZ ;  /* 0x0000000000047805 */ /* 0x000fe2000001ff00 */
[----:B------:R-:W-:Y:S01]  /*23b0*/  ULOP3.LUT UR21, UR21, 0x3fff, URZ, 0xc0, !UPT ;  /* 0x00003fff15157892 */ /* 0x000fe2000f8ec03f */
[----:B------:R-:W-:Y:S01]  /*23c0*/  CS2R R6, SRZ ;  /* 0x0000000000067805 */ /* 0x000fe2000001ff00 */
[----:B------:R-:W-:Y:S01]  /*23d0*/  ULOP3.LUT UR20, UR20, 0x3fff, URZ, 0xc0, !UPT ;  /* 0x00003fff14147892 */ /* 0x000fe2000f8ec03f */
[----:B------:R-:W-:Y:S01]  /*23e0*/  CS2R R8, SRZ ;  /* 0x0000000000087805 */ /* 0x000fe2000001ff00 */
[----:B------:R-:W-:Y:S01]  /*23f0*/  ULOP3.LUT UR21, UR21, 0x10000, URZ, 0xfc, !UPT ;  /* 0x0001000015157892 */ /* 0x000fe2000f8efc3f */
[----:B------:R-:W-:Y:S01]  /*2400*/  CS2R R10, SRZ ;  /* 0x00000000000a7805 */ /* 0x000fe2000001ff00 */
[----:B------:R-:W-:Y:S01]  /*2410*/  ULOP3.LUT UR20, UR20, 0x10000, URZ, 0xfc, !UPT ;  /* 0x0001000014147892 */ /* 0x000fe2000f8efc3f */
[----:B------:R-:W-:Y:S01]  /*2420*/  CS2R R12, SRZ ;  /* 0x00000000000c7805 */ /* 0x000fe2000001ff00 */
[----:B------:R-:W-:Y:S01]  /*2430*/  UIMAD UR25, UR18, 0x1c0, UR21 ;  /* 0x000001c0121978a4 */ /* 0x000fe2000f8e0215 */
[----:B------:R-:W-:Y:S01]  /*2440*/  CS2R R14, SRZ ;  /* 0x00000000000e7805 */ /* 0x000fe2000001ff00 */
[----:B------:R-:W-:Y:S01]  /*2450*/  ULEA UR20, UR18, UR20, 0x7 ;  /* 0x0000001412147291 */ /* 0x000fe2000f8e383f */
[----:B------:R-:W-:Y:S01]  /*2460*/  CS2R R16, SRZ ;  /* 0x0000000000107805 */ /* 0x000fe2000001ff00 */
[----:B------:R-:W-:Y:S01]  /*2470*/  UIADD3 UR30, UR25, 0x40, URZ ;  /* 0x00000040191e7890 */ /* 0x000fe2000fffe03f */
[----:B------:R-:W-:Y:S01]  /*2480*/  CS2R R18, SRZ ;  /* 0x0000000000127805 */ /* 0x000fe2000001ff00 */
[----:B------:R-:W-:Y:S01]  /*2490*/  UMOV UR21, 0xc0000010 ;  /* 0xc000001000157882 */ /* 0x000fe20000000000 */
[----:B------:R-:W-:Y:S01]  /*24a0*/  UMOV UR22, UR25 ;  /* 0x0000001900167c82 */ /* 0x000fe20008000000 */
[----:B------:R-:W-:Y:S01]  /*24b0*/  UMOV UR23, 0xc0000010 ;  /* 0xc000001000177882 */ /* 0x000fe20000000000 */
[----:B------:R-:W-:Y:S01]  /*24c0*/  UIADD3 UR31, UR25, 0x80, URZ ;  /* 0x00000080191f7890 */ /* 0x000fe2000fffe03f */
[----:B------:R-:W-:Y:S01]  /*24d0*/  CS2R R20, SRZ ;  /* 0x0000000000147805 */ /* 0x000fe2000001ff00 */
[----:B------:R-:W-:Y:S01]  /*24e0*/  QGMMA.64x32x32.F32.E4M3.E4M3 R120, gdesc[UR20], RZ, !UPT ;  /* 0x00600000147879f3 */ /* 0x000fe2000c7008ff */
[----:B------:R-:W-:Y:S01]  /*24f0*/  UMOV UR22, UR30 ;  /* 0x0000001e00167c82 */ /* 0x000fe20008000000 */
[----:B------:R-:W-:Y:S01]  /*2500*/  UIADD3 UR30, UR25, 0xc0, URZ ;  /* 0x000000c0191e7890 */ /* 0x000fe2000fffe03f */
[----:B------:R-:W-:Y:S01]  /*2510*/  CS2R R22, SRZ ;  /* 0x0000000000167805 */ /* 0x000fe2000001ff00 */
[----:B------:R-:W-:Y:S01]  /*2520*/  UMOV UR23, 0xc0000010 ;  /* 0xc000001000177882 */ /* 0x000fe20000000000 */
[----:B------:R-:W-:Y:S01]  /*2530*/  CS2R R136, SRZ ;  /* 0x0000000000887805 */ /* 0x000fe2000001ff00 */
[----:B------:R-:W-:Y:S01]  /*2540*/  QGMMA.64x32x32.F32.E4M3.E4M3 R104, gdesc[UR20], RZ, !UPT ;  /* 0x00600000146879f3 */ /* 0x000fe2000c7008ff */
[----:B------:R-:W-:Y:S01]  /*2550*/  UMOV UR22, UR31 ;  /* 0x0000001f00167c82 */ /* 0x000fe20008000000 */
[----:B------:R-:W-:Y:S01]  /*2560*/  UMOV UR23, 0xc0000010 ;  /* 0xc000001000177882 */ /* 0x000fe20000000000 */
[----:B------:R-:W-:Y:S01]  /*2570*/  UIADD3 UR31, UR25, 0x100, URZ ;  /* 0x00000100191f7890 */ /* 0x000fe2000fffe03f */
[----:B------:R-:W-:Y:S01]  /*2580*/  QGMMA.64x32x32.F32.E4M3.E4M3 R88, gdesc[UR20], RZ, !UPT ;  /* 0x00600000145879f3 */ /* 0x000fe2000c7008ff */
[----:B------:R-:W-:Y:S01]  /*2590*/  UMOV UR22, UR30 ;  /* 0x0000001e00167c82 */ /* 0x000fe20008000000 */
[----:B------:R-:W-:Y:S01]  /*25a0*/  UIADD3 UR30, UR25, 0x140, URZ ;  /* 0x00000140191e7890 */ /* 0x000fe2000fffe03f */
[----:B------:R-:W-:Y:S01]  /*25b0*/  CS2R R138, SRZ ;  /* 0x00000000008a7805 */ /* 0x000fe2000001ff00 */
[----:B------:R-:W-:Y:S01]  /*25c0*/  UMOV UR23, 0xc0000010 ;  /* 0xc000001000177882 */ /* 0x000fe20000000000 */
[----:B------:R-:W-:Y:S01]  /*25d0*/  UIADD3 UR25, UR25, 0x180, URZ ;  /* 0x0000018019197890 */ /* 0x000fe2000fffe03f */
[----:B------:R-:W-:Y:S01]  /*25e0*/  QGMMA.64x32x32.F32.E4M3.E4M3 R72, gdesc[UR20], RZ, !UPT ;  /* 0x00600000144879f3 */ /* 0x000fe2000c7008ff */
[----:B------:R-:W-:Y:S01]  /*25f0*/  UMOV UR22, UR31 ;  /* 0x0000001f00167c82 */ /* 0x000fe20008000000 */
[----:B------:R-:W-:Y:S01]  /*2600*/  UMOV UR23, 0xc0000010 ;  /* 0xc000001000177882 */ /* 0x000fe20000000000 */
[----:B------:R-:W-:Y:S01]  /*2610*/  CS2R R140, SRZ ;  /* 0x00000000008c7805 */ /* 0x000fe2000001ff00 */
[----:B------:R-:W-:Y:S01]  /*2620*/  QGMMA.64x32x32.F32.E4M3.E4M3 R56, gdesc[UR20], RZ, !UPT ;  /* 0x00600000143879f3 */ /* 0x000fe2000c7008ff */
[----:B------:R-:W-:Y:S01]  /*2630*/  UMOV UR22, UR30 ;  /* 0x0000001e00167c82 */ /* 0x000fe20008000000 */
[----:B------:R-:W-:Y:S01]  /*2640*/  UMOV UR23, 0xc0000010 ;  /* 0xc000001000177882 */ /* 0x000fe20000000000 */
[----:B------:R-:W-:Y:S01]  /*2650*/  ULDC UR30, c[0x0][0x50c] ;  /* 0x00014300001e7ab9 */ /* 0x000fe20000000800 */
[----:B------:R-:W-:Y:S01]  /*2660*/  QGMMA.64x32x32.F32.E4M3.E4M3 R40, gdesc[UR20], RZ, !UPT ;  /* 0x00600000142879f3 */ /* 0x000fe2000c7008ff */
[----:B------:R-:W-:Y:S01]  /*2670*/  UISETP.NE.AND UP0, UPT, UR30, 0x1, UPT ;  /* 0x000000011e00788c */ /* 0x000fe2000bf05270 */
[----:B------:R-:W-:Y:S01]  /*2680*/  CS2R R142, SRZ ;  /* 0x00000000008e7805 */ /* 0x000fe2000001ff00 */
[----:B------:R-:W-:Y:S01]  /*2690*/  UMOV UR22, UR25 ;  /* 0x0000001900167c82 */ /* 0x000fe20008000000 */
[----:B------:R-:W-:Y:S01]  /*26a0*/  UMOV UR23, 0xc0000010 ;  /* 0xc000001000177882 */ /* 0x000fe20000000000 */
[----:B------:R-:W-:Y:S01]  /*26b0*/  CS2R R144, SRZ ;  /* 0x0000000000907805 */ /* 0x000fe2000001ff00 */
[----:B------:R-:W-:Y:S01]  /*26c0*/  QGMMA.64x32x32.F32.E4M3.E4M3 R24, gdesc[UR20], RZ, !UPT, gsb0 ;  /* 0x00600000141879f3 */ /* 0x000fe2000c0008ff */
[----:B------:R-:W-:Y:S01]  /*26d0*/  USEL UR20, URZ, 0x1, UP0 ;  /* 0x000000013f147887 */ /* 0x000fe20008000000 */
[----:B------:R-:W-:-:S02]  /*26e0*/  CS2R R146, SRZ ;  /* 0x0000000000927805 */ /* 0x000fc4000001ff00 */
[----:B------:R-:W-:Y:S02]  /*26f0*/  CS2R R148, SRZ ;  /* 0x0000000000947805 */ /* 0x000fe4000001ff00 */
[----:B------:R-:W-:Y:S02]  /*2700*/  CS2R R150, SRZ ;  /* 0x0000000000967805 */ /* 0x000fe4000001ff00 */
[----:B------:R-:W-:Y:S02]  /*2710*/  CS2R R152, SRZ ;  /* 0x0000000000987805 */ /* 0x000fe4000001ff00 */
[----:B------:R-:W-:Y:S02]  /*2720*/  CS2R R154, SRZ ;  /* 0x00000000009a7805 */ /* 0x000fe4000001ff00 */
[----:B------:R-:W-:Y:S02]  /*2730*/  ISETP.NE.AND P0, PT, RZ, UR20, PT ;  /* 0x00000014ff007c0c */ /* 0x000fe4000bf05270 */
        /* <DEDUP_REMOVED lines=33> */
[----:B------:R-:W-:Y:S01]  /*2950*/  CS2R R222, SRZ ;  /* 0x0000000000de7805 */ /* 0x000fe2000001ff00 */
[----:B------:R-:W-:Y:S06]  /*2960*/  @!P0 BRA `(.L_x_26) ;  /* 0x0000000400c88947 */ /* 0x000fec0003800000 */
[----:B------:R-:W-:Y:S02]  /*2970*/  WARPGROUP.DEPBAR.LE gsb0, 0x0 ;  /* 0x00008000000079c5 */ /* 0x000fe40000010000 */
[----:B------:R-:W-:-:S01]  /*2980*/  FADD R223, RZ, R120 ;  /* 0x00000078ffdf7221 */ /* 0x000fc20000000000 */
[----:B------:R-:W-:Y:S01]  /*2990*/  FADD R222, RZ, R121 ;  /* 0x00000079ffde7221 */ /* 0x000fe20000000000 */
        /* <DEDUP_REMOVED lines=110> */
[----:B------:R-:W-:-:S06]  /*3080*/  UMOV UR4, URZ ;  /* 0x0000003f00047c82 */ /* 0x000fcc0008000000 */
.L_x_26:
[----:B------:R-:W-:-:S04]  /*3090*/  UIADD3 UR25, UR18, 0x1, URZ ;  /* 0x0000000112197890 */ /* 0x000fc8000fffe03f */
[----:B------:R-:W-:-:S04]  /*30a0*/  UISETP.NE.AND UP0, UPT, UR25, 0x19, UPT ;  /* 0x000000191900788c */ /* 0x000fc8000bf05270 */
[----:B------:R-:W-:Y:S02]  /*30b0*/  USEL UR21, URZ, 0x1, UP0 ;  /* 0x000000013f157887 */ /* 0x000fe40008000000 */
[----:B------:R-:W-:Y:S02]  /*30c0*/  USEL UR25, UR25, URZ, UP0 ;  /* 0x0000003f19197287 */ /* 0x000fe40008000000 */
[----:B------:R-:W-:-:S06]  /*30d0*/  ULOP3.LUT UR21, UR17, UR21, URZ, 0x3c, !UPT ;  /* 0x0000001511157292 */ /* 0x000fcc000f8e3c3f */
[----:B------:R-:W-:Y:S01]  /*30e0*/  IMAD.U32 R225, RZ, RZ, UR21 ;  /* 0x00000015ffe17e24 */ /* 0x000fe2000f8e00ff */
[----:B------:R-:W-:-:S06]  /*30f0*/  UMOV UR21, 0x1 ;  /* 0x0000000100157882 */ /* 0x000fcc0000000000 */
.L_x_21:
[----:B------:R-:W-:-:S06]  /*3100*/  UISETP.GE.AND UP0, UPT, UR12, 0x1, UPT ;  /* 0x000000010c00788c */ /* 0x000fcc000bf06270 */
[----:B------:R-:W-:-:S13]  /*3110*/  PLOP3.LUT P0, PT, PT, PT, UP0, 0x80, 0x0 ;  /* 0x000000000000781c */ /* 0x000fda0003f0f008 */
[----:B------:R-:W-:Y:S05]  /*3120*/  @!P0 BRA `(.L_x_27) ;  /* 0x0000000c00348947 */ /* 0x000fea0003800000 */
[----:B------:R-:W-:Y:S01]  /*3130*/  IMAD.U32 R226, RZ, RZ, UR12 ;  /* 0x0000000cffe27e24 */ /* 0x000fe2000f8e00ff */
[----:B------:R-:W-:Y:S01]  /*3140*/  UMOV UR30, UR18 ;  /* 0x00000012001e7c82 */ /* 0x000fe20008000000 */
[----:B------:R-:W-:-:S05]  /*3150*/  ULDC UR33, c[0x0][0x50c] ;  /* 0x0001430000217ab9 */ /* 0x000fca0000000800 */
.L_x_35:
[----:B------:R-:W-:-:S06]  /*3160*/  UISETP.NE.AND UP0, UPT, UR8, 0x3, UPT ;  /* 0x000000030800788c */ /* 0x000fcc000bf05270 */
[----:B------:R-:W-:-:S13]  /*3170*/  PLOP3.LUT P1, PT, PT, PT, UP0, 0x80, 0x0 ;  /* 0x000000000000781c */ /* 0x000fda0003f2f008 */
[----:B-----5:R-:W-:Y:S05]  /*3180*/  @!P1 BRA `(.L_x_28) ;  /* 0x0000000000049947 */ /* 0x020fea0003800000 */
[----:B------:R-:W-:Y:S01]  /*3190*/  BPT.TRAP 0x1 ;  /* 0x000000040000795c */ /* 0x000fe20000300000 */
.L_x_28:
[----:B------:R-:W-:Y:S01]  /*31a0*/  ULEA UR22, UR25, UR10, 0x3 ;  /* 0x0000000a19167291 */ /* 0x000fe2000f8e183f */
[----:B------:R-:W-:-:S08]  /*31b0*/  SHF.L.U32 R227, R225, 0x1f, RZ ;  /* 0x0000001fe1e37819 */ /* 0x000fd000000006ff */
[----:B------:R0:W1:Y:S01]  /*31c0*/  SYNCS.PHASECHK.TRANS64.TRYWAIT P0, [UR22], R227 ;  /* 0x000000e3ff0075a7 */ /* 0x0000620008000156 */
[----:B------:R-:W-:Y:S05]  /*31d0*/  @!P1 BRA `(.L_x_29) ;  /* 0x0000000000049947 */ /* 0x000fea0003800000 */
[----:B------:R-:W-:Y:S01]  /*31e0*/  BPT.TRAP 0x1 ;  /* 0x000000040000795c */ /* 0x000fe20000300000 */
.L_x_29:
[----:B-1----:R-:W-:Y:S05]  /*31f0*/  @P0 BRA `(.L_x_30) ;  /* 0x0000000000080947 */ /* 0x002fea0003800000 */
[----:B------:R-:W1:Y:S02]  /*3200*/  SYNCS.PHASECHK.TRANS64.TRYWAIT P0, [UR22], R227 ;  /* 0x000000e3ff0075a7 */ /* 0x000e640008000156 */
[----:B-1----:R-:W-:Y:S05]  /*3210*/  @!P0 BRA `(.L_x_31) ;  /* 0x000000bc00508947 */ /* 0x002fea0003800000 */
.L_x_30:
[----:B------:R-:W-:Y:S01]  /*3220*/  UIADD3 UR23, UR10, 0xca80, URZ ;  /* 0x0000ca800a177890 */ /* 0x000fe2000fffe03f */
[----:B------:R-:W-:Y:S01]  /*3230*/  WARPGROUP.ARRIVE ;  /* 0x00000000000079c5 */ /* 0x000fe20000000000 */
[----:B------:R-:W-:Y:S02]  /*3240*/  UIADD3 UR22, UR10, 0x280, URZ ;  /* 0x000002800a167890 */ /* 0x000fe4000fffe03f */
[----:B------:R-:W-:Y:S02]  /*3250*/  USHF.R.U32.HI UR23, URZ, 0x4, UR23 ;  /* 0x000000043f177899 */ /* 0x000fe40008011617 */
[----:B------:R-:W-:Y:S02]  /*3260*/  USHF.R.U32.HI UR22, URZ, 0x4, UR22 ;  /* 0x000000043f167899 */ /* 0x000fe40008011616 */
[----:B------:R-:W-:Y:S02]  /*3270*/  UISETP.NE.AND UP0, UPT, UR20, URZ, UPT ;  /* 0x0000003f1400728c */ /* 0x000fe4000bf05270 */
[----:B------:R-:W-:-:S02]  /*3280*/  ULOP3.LUT UR23, UR23, 0x3fff, URZ, 0xc0, !UPT ;  /* 0x00003fff17177892 */ /* 0x000fc4000f8ec03f */
[----:B------:R-:W-:Y:S02]  /*3290*/  ULOP3.LUT UR22, UR22, 0x3fff, URZ, 0xc0, !UPT ;  /* 0x00003fff16167892 */ /* 0x000fe4000f8ec03f */
[----:B------:R-:W-:Y:S02]  /*32a0*/  USEL UR21, UR21, URZ, !UP0 ;  /* 0x0000003f15157287 */ /* 0x000fe4000c000000 */
[----:B------:R-:W-:Y:S02]  /*32b0*/  ULOP3.LUT UR23, UR23, 0x10000, URZ, 0xfc, !UPT ;  /* 0x0001000017177892 */ /* 0x000fe4000f8efc3f */
[----:B------:R-:W-:Y:S02]  /*32c0*/  ULOP3.LUT UR20, UR22, 0x10000, URZ, 0xfc, !UPT ;  /* 0x0001000016147892 */ /* 0x000fe4000f8efc3f */
[----:B------:R-:W-:Y:S02]  /*32d0*/  UISETP.NE.U32.AND UP0, UPT, UR21, URZ, UPT ;  /* 0x0000003f1500728c */ /* 0x000fe4000bf05070 */
[----:B------:R-:W-:-:S02]  /*32e0*/  UIMAD UR31, UR25, 0x1c0, UR23 ;  /* 0x000001c0191f78a4 */ /* 0x000fc4000f8e0217 */
[----:B------:R-:W-:Y:S02]  /*32f0*/  ULEA UR20, UR25, UR20, 0x7 ;  /* 0x0000001419147291 */ /* 0x000fe4000f8e383f */
[----:B------:R-:W-:Y:S02]  /*3300*/  UIADD3 UR32, UR31, 0x40, URZ ;  /* 0x000000401f207890 */ /* 0x000fe4000fffe03f */
[----:B------:R-:W-:Y:S01]  /*3310*/  UIADD3 UR34, UR31, 0x80, URZ ;  /* 0x000000801f227890 */ /* 0x000fe2000fffe03f */
[----:B------:R-:W-:Y:S01]  /*3320*/  UMOV UR21, 0xc0000010 ;  /* 0xc000001000157882 */ /* 0x000fe20000000000 */
[----:B------:R-:W-:Y:S01]  /*3330*/  UMOV UR22, UR31 ;  /* 0x0000001f00167c82 */ /* 0x000fe20008000000 */
[----:B------:R-:W-:Y:S01]  /*3340*/  UMOV UR23, 0xc0000010 ;  /* 0xc000001000177882 */ /* 0x000fe20000000000 */
[----:B------:R-:W-:Y:S01]  /*3350*/  UIADD3 UR35, UR31, 0xc0, URZ ;  /* 0x000000c01f237890 */ /* 0x000fe2000fffe03f */
[----:B------:R-:W-:Y:S01]  /*3360*/  QGMMA.64x32x32.F32.E4M3.E4M3 R120, gdesc[UR20], R120, UP0 ;  /* 0x00600000147879f3 */ /* 0x000fe2000bf00878 */
        /* <DEDUP_REMOVED lines=17> */
[----:B------:R-:W-:-:S02]  /*3480*/  UMOV UR23, 0xc0000010 ;  /* 0xc000001000177882 */ /* 0x000fc40000000000 */
[----:B------:R-:W-:Y:S01]  /*3490*/  QGMMA.64x32x32.F32.E4M3.E4M3 R40, gdesc[UR20], R40, UP0 ;  /* 0x00600000142879f3 */ /* 0x000fe2000bf00828 */
[----:B------:R-:W-:Y:S01]  /*34a0*/  UMOV UR22, UR31 ;  /* 0x0000001f00167c82 */ /* 0x000fe20008000000 */
[----:B------:R-:W-:Y:S02]  /*34b0*/  UMOV UR23, 0xc0000010 ;  /* 0xc000001000177882 */ /* 0x000fe40000000000 */
[----:B------:R-:W-:Y:S01]  /*34c0*/  QGMMA.64x32x32.F32.E4M3.E4M3 R24, gdesc[UR20], R24, UP0, gsb0 ;  /* 0x00600000141879f3 */ /* 0x000fe2000b800818 */
[----:B------:R-:W-:-:S04]  /*34d0*/  UISETP.NE.AND UP0, UPT, UR4, UR33, UPT ;  /* 0x000000210400728c */ /* 0x000fc8000bf05270 */
[----:B------:R-:W-:-:S06]  /*34e0*/  USEL UR20, URZ, 0x1, UP0 ;  /* 0x000000013f147887 */ /* 0x000fcc0008000000 */
[----:B------:R-:W-:Y:S01]  /*34f0*/  ISETP.NE.AND P0, PT, RZ, UR20, PT ;  /* 0x00000014ff007c0c */ /* 0x000fe2000bf05270 */
[----:B------:R-:W-:-:S12]  /*3500*/  WARPGROUP.DEPBAR.LE gsb0, 0x1 ;  /* 0x00008000000079c5 */ /* 0x000fd80000010100 */
[----:B------:R-:W-:Y:S05]  /*3510*/  @!P0 BRA `(.L_x_32) ;  /* 0x0000000400c88947 */ /* 0x000fea0003800000 */
[----:B------:R-:W-:Y:S02]  /*3520*/  WARPGROUP.DEPBAR.LE gsb0, 0x0 ;  /* 0x00008000000079c5 */ /* 0x000fe40000010000 */
[----:B------:R-:W-:-:S01]  /*3530*/  FADD R223, R120, R223 ;  /* 0x000000df78df7221 */ /* 0x000fc20000000000 */
[----:B------:R-:W-:Y:S01]  /*3540*/  FADD R222, R121, R222 ;  /* 0x000000de79de7221 */ /* 0x000fe20000000000 */
        /* <DEDUP_REMOVED lines=108> */
[----:B-----5:R-:W-:-:S01]  /*3c10*/  FADD R0, R38, R0 ;  /* 0x0000000026007221 */ /* 0x020fc20000000000 */
[----:B------:R-:W-:Y:S01]  /*3c20*/  FADD R224, R224, R39 ;  /* 0x00000027e0e07221 */ /* 0x000fe20000000000 */
[----:B------:R-:W-:-:S06]  /*3c30*/  UMOV UR4, URZ ;  /* 0x0000003f00047c82 */ /* 0x000fcc0008000000 */
.L_x_32:
[----:B------:R-:W-:Y:S05]  /*3c40*/  @!P1 BRA `(.L_x_33) ;  /* 0x0000000000049947 */ /* 0x000fea0003800000 */
[----:B------:R-:W-:Y:S01]  /*3c50*/  BPT.TRAP 0x1 ;  /* 0x000000040000795c */ /* 0x000fe20000300000 */
.L_x_33:
[----:B0-----:R-:W2:Y:S04]  /*3c60*/  LDL R227, [R1] ;  /* 0x0000000001e37983 */ /* 0x001ea80000100800 */
[----:B-----5:R0:W-:Y:S04]  /*3c70*/  STL [R1+0x20], R0 ;  /* 0x0000200001007387 */ /* 0x0201e80000100800 */
[----:B0-----:R-:W3:Y:S01]  /*3c80*/  LDL R0, [R1+0x8] ;  /* 0x0000080001007983 */ /* 0x001ee20000100800 */
[----:B--2---:R-:W-:Y:S01]  /*3c90*/  ISETP.NE.AND P0, PT, R227, RZ, PT ;  /* 0x000000ffe300720c */ /* 0x004fe20003f05270 */
[----:B------:R-:W-:-:S12]  /*3ca0*/  IMAD.U32 R227, RZ, RZ, UR30 ;  /* 0x0000001effe37e24 */ /* 0x000fd8000f8e00ff */
[----:B------:R-:W-:-:S05]  /*3cb0*/  @P0 LEA R227, R227, UR10, 0x3 ;  /* 0x0000000ae3e30c11 */ /* 0x000fca000f8e18ff */
[----:B------:R-:W-:-:S05]  /*3cc0*/  @P0 VIADD R227, R227, 0xc8 ;  /* 0x000000c8e3e30836 */ /* 0x000fca0000000000 */
[----:B---3--:R-:W-:Y:S02]  /*3cd0*/  @P0 PRMT R227, R0, 0x654, R227 ;  /* 0x0000065400e30816 */ /* 0x008fe400000000e3 */
[----:B------:R0:W5:Y:S01]  /*3ce0*/  LDL.LU R0, [R1+0x20] ;  /* 0x0000200001007983 */ /* 0x0001620000300800 */
[----:B------:R-:W-:Y:S01]  /*3cf0*/  UISETP.GT.U32.AND UP0, UPT, UR5, 0x1, UPT ;  /* 0x000000010500788c */ /* 0x000fe2000bf04070 */
[----:B------:R0:W-:Y:S05]  /*3d00*/  @P0 SYNCS.ARRIVE.TRANS64.RED.A1T0 RZ, [R227+URZ], RZ ;  /* 0x000000ffe3ff09a7 */ /* 0x0001ea000810043f */
[----:B------:R-:W-:-:S13]  /*3d10*/  PLOP3.LUT P0, PT, PT, PT, UP0, 0x80, 0x0 ;  /* 0x000000000000781c */ /* 0x000fda0003f0f008 */
[----:B0-----:R-:W-:Y:S05]  /*3d20*/  @P0 BRA `(.L_x_34) ;  /* 0x0000000000040947 */ /* 0x001fea0003800000 */
[----:B------:R-:W-:Y:S01]  /*3d30*/  BPT.TRAP 0x1 ;  /* 0x000000040000795c */ /* 0x000fe20000300000 */
.L_x_34:
[----:B------:R-:W-:Y:S01]  /*3d40*/  UIADD3 UR25, UR25, 0x1, URZ ;  /* 0x0000000119197890 */ /* 0x000fe2000fffe03f */
[C---:B------:R-:W-:Y:S01]  /*3d50*/  ISETP.GT.AND P0, PT, R226.reuse, 0x1, PT ;  /* 0x00000001e200780c */ /* 0x040fe20003f04270 */
[----:B------:R-:W-:Y:S01]  /*3d60*/  UIADD3 UR30, UR30, 0x1, URZ ;  /* 0x000000011e1e7890 */ /* 0x000fe2000fffe03f */
[----:B------:R-:W-:Y:S01]  /*3d70*/  VIADD R226, R226, 0xffffffff ;  /* 0xffffffffe2e27836 */ /* 0x000fe20000000000 */
[----:B------:R-:W-:Y:S02]  /*3d80*/  UISETP.NE.AND UP0, UPT, UR25, 0x19, UPT ;  /* 0x000000191900788c */ /* 0x000fe4000bf05270 */
[----:B------:R-:W-:Y:S02]  /*3d90*/  UISETP.NE.AND UP1, UPT, UR30, 0x19, UPT ;  /* 0x000000191e00788c */ /* 0x000fe4000bf25270 */
[----:B------:R-:W-:Y:S02]  /*3da0*/  USEL UR21, URZ, 0x1, UP0 ;  /* 0x000000013f157887 */ /* 0x000fe40008000000 */
[----:B------:R-:W-:-:S02]  /*3db0*/  USEL UR25, UR25, URZ, UP0 ;  /* 0x0000003f19197287 */ /* 0x000fc40008000000 */
[----:B------:R-:W-:Y:S02]  /*3dc0*/  USEL UR30, UR30, URZ, UP1 ;  /* 0x0000003f1e1e7287 */ /* 0x000fe40008800000 */
[----:B------:R-:W-:Y:S01]  /*3dd0*/  LOP3.LUT R225, R225, UR21, RZ, 0x3c, !PT ;  /* 0x00000015e1e17c12 */ /* 0x000fe2000f8e3cff */
[----:B------:R-:W-:Y:S01]  /*3de0*/  UMOV UR21, 0x1 ;  /* 0x0000000100157882 */ /* 0x000fe20000000000 */
[----:B------:R-:W-:Y:S08]  /*3df0*/  @P0 BRA `(.L_x_35) ;  /* 0xfffffff000d80947 */ /* 0x000ff0000383ffff */
.L_x_27:
[----:B------:R-:W-:-:S04]  /*3e00*/  UISETP.NE.AND UP0, UPT, UR4, URZ, UPT ;  /* 0x0000003f0400728c */ /* 0x000fc8000bf05270 */
[----:B------:R-:W-:-:S06]  /*3e10*/  USEL UR4, URZ, 0x1, !UP0 ;  /* 0x000000013f047887 */ /* 0x000fcc000c000000 */
[----:B------:R-:W-:-:S13]  /*3e20*/  ISETP.NE.AND P0, PT, RZ, UR4, PT ;  /* 0x00000004ff007c0c */ /* 0x000fda000bf05270 */
[----:B------:R-:W-:Y:S05]  /*3e30*/  @!P0 BRA `(.L_x_36) ;  /* 0x0000000400c48947 */ /* 0x000fea0003800000 */
[----:B------:R-:W-:Y:S02]  /*3e40*/  WARPGROUP.DEPBAR.LE gsb0, 0x0 ;  /* 0x00008000000079c5 */ /* 0x000fe40000010000 */
[----:B------:R-:W-:Y:S01]  /*3e50*/  FADD R223, R120, R223 ;  /* 0x000000df78df7221 */ /* 0x000fe20000000000 */
        /* <DEDUP_REMOVED lines=109> */
[----:B-----5:R-:W-:Y:S01]  /*4530*/  FADD R0, R38, R0 ;  /* 0x0000000026007221 */ /* 0x020fe20000000000 */
[----:B------:R-:W-:-:S07]  /*4540*/  FADD R224, R224, R39 ;  /* 0x00000027e0e07221 */ /* 0x000fce0000000000 */
.L_x_36:
[----:B------:R-:W-:-:S04]  /*4550*/  IMAD.U32 R225, RZ, RZ, UR15 ;  /* 0x0000000fffe17e24 */ /* 0x000fc8000f8e00ff */
[----:B------:R0:W-:Y:S01]  /*4560*/  SYNCS.ARRIVE.TRANS64.A1T0 RZ, [R225+UR11], RZ ;  /* 0x000000ffe1ff79a7 */ /* 0x0001e2000810000b */
[----:B------:R-:W-:Y:S02]  /*4570*/  WARPGROUP.DEPBAR.LE gsb0, 0x0 ;  /* 0x00008000000079c5 */ /* 0x000fe40000010000 */
[----:B------:R-:W1:Y:S02]  /*4580*/  LDC R24, c[0x0][0x28c] ;  /* 0x0000a300ff187b82 */ /* 0x000e640000000800 */
[----:B-1----:R-:W-:-:S13]  /*4590*/  ISETP.GE.AND P0, PT, R24, 0x1, PT ;  /* 0x000000011800780c */ /* 0x002fda0003f06270 */
[----:B0-----:R-:W-:Y:S05]  /*45a0*/  @!P0 BRA `(.L_x_37) ;  /* 0x0000000000588947 */ /* 0x001fea0003800000 */
[----:B------:R-:W-:-:S06]  /*45b0*/  UISETP.NE.AND UP0, UPT, UR8, 0x3, UPT ;  /* 0x000000030800788c */ /* 0x000fcc000bf05270 */
[----:B------:R-:W-:-:S13]  /*45c0*/  PLOP3.LUT P0, PT, PT, PT, UP0, 0x80, 0x0 ;  /* 0x000000000000781c */ /* 0x000fda0003f0f008 */
[----:B------:R-:W-:Y:S05]  /*45d0*/  @!P0 BRA `(.L_x_38) ;  /* 0x0000000000048947 */ /* 0x000fea0003800000 */
[----:B------:R-:W-:Y:S01]  /*45e0*/  BPT.TRAP 0x1 ;  /* 0x000000040000795c */ /* 0x000fe20000300000 */
.L_x_38:
[----:B------:R-:W2:Y:S04]  /*45f0*/  LDL R226, [R1] ;  /* 0x0000000001e27983 */ /* 0x000ea80000100800 */
[----:B------:R-:W3:Y:S01]  /*4600*/  LDL R225, [R1+0x8] ;  /* 0x0000080001e17983 */ /* 0x000ee20000100800 */
[----:B--2---:R-:W-:-:S13]  /*4610*/  ISETP.NE.AND P0, PT, R226, RZ, PT ;  /* 0x000000ffe200720c */ /* 0x004fda0003f05270 */
[----:B------:R-:W-:-:S05]  /*4620*/  VOTEU.ANY UP0, P0 ;  /* 0x00000000003f7886 */ /* 0x000fca0000000100 */
[----:B------:R-:W-:Y:S02]  /*4630*/  @UP0 UIADD3 UR4, UR12, UR18, URZ ;  /* 0x000000120c040290 */ /* 0x000fe4000fffe03f */
[----:B------:R-:W-:-:S04]  /*4640*/  UISETP.GT.U32.AND UP0, UPT, UR5, 0x1, UPT ;  /* 0x000000010500788c */ /* 0x000fc8000bf04070 */
[----:B------:R-:W-:Y:S02]  /*4650*/  IMAD.U32 R24, RZ, RZ, UR4 ;  /* 0x00000004ff187e24 */ /* 0x000fe4000f8e00ff */
[----:B------:R-:W-:Y:S02]  /*4660*/  IMAD.U32 R27, RZ, RZ, UR4 ;  /* 0x00000004ff1b7e24 */ /* 0x000fe4000f8e00ff */
[----:B------:R-:W-:-:S05]  /*4670*/  @P0 IMAD.WIDE.U32 R24, R24, 0x51eb851f, RZ ;  /* 0x51eb851f18180825 */ /* 0x000fca00078e00ff */
[----:B------:R-:W-:-:S05]  /*4680*/  @P0 SHF.R.U32.HI R24, RZ, 0x3, R25 ;  /* 0x00000003ff180819 */ /* 0x000fca0000011619 */
[----:B------:R-:W-:-:S05]  /*4690*/  @P0 IMAD R24, R24, -0x19, R27 ;  /* 0xffffffe718180824 */ /* 0x000fca00078e021b */
[----:B------:R-:W-:-:S05]  /*46a0*/  @P0 LEA R24, R24, UR10, 0x3 ;  /* 0x0000000a18180c11 */ /* 0x000fca000f8e18ff */
[----:B------:R-:W-:-:S05]  /*46b0*/  @P0 VIADD R24, R24, 0xc8 ;  /* 0x000000c818180836 */ /* 0x000fca0000000000 */
[----:B---3--:R-:W-:-:S04]  /*46c0*/  @P0 PRMT R24, R225, 0x654, R24 ;  /* 0x00000654e1180816 */ /* 0x008fc80000000018 */
[----:B------:R0:W-:Y:S01]  /*46d0*/  @P0 SYNCS.ARRIVE.TRANS64.RED.A1T0 RZ, [R24+URZ], RZ ;  /* 0x000000ff18ff09a7 */ /* 0x0001e2000810043f */
[----:B------:R-:W-:-:S13]  /*46e0*/  PLOP3.LUT P0, PT, PT, PT, UP0, 0x80, 0x0 ;  /* 0x000000000000781c */ /* 0x000fda0003f0f008 */
[----:B0-----:R-:W-:Y:S05]  /*46f0*/  @P0 BRA `(.L_x_37) ;  /* 0x0000000000040947 */ /* 0x001fea0003800000 */
[----:B------:R-:W-:Y:S01]  /*4700*/  BPT.TRAP 0x1 ;  /* 0x000000040000795c */ /* 0x000fe20000300000 */
.L_x_37:
[----:B------:R-:W0:Y:S01]  /*4710*/  S2R R25, SR_TID.X ;  /* 0x0000000000197919 */ /* 0x000e220000002100 */
[----:B------:R-:W-:Y:S01]  /*4720*/  IMAD.U32 R24, RZ, RZ, UR13 ;  /* 0x0000000dff187e24 */ /* 0x000fe2000f8e00ff */
[----:B------:R-:W-:Y:S01]  /*4730*/  UIADD3 UR18, UR9, UR18, URZ ;  /* 0x0000001209127290 */ /* 0x000fe2000fffe03f */
[----:B------:R-:W1:Y:S01]  /*4740*/  LDC R35, c[0x0][0x288] ;  /* 0x0000a200ff237b82 */ /* 0x000e620000000800 */
[----:B------:R-:W-:Y:S02]  /*4750*/  UISETP.GE.U32.AND UP1, UPT, UR9, 0x19, UPT ;  /* 0x000000190900788c */ /* 0x000fe4000bf26070 */
[----:B------:R-:W-:Y:S01]  /*4760*/  SHF.L.U32 R24, R24, 0x1f, RZ ;  /* 0x0000001f18187819 */ /* 0x000fe200000006ff */
[----:B------:R-:W-:Y:S02]  /*4770*/  UISETP.GT.U32.AND UP0, UPT, UR18, 0x18, UPT ;  /* 0x000000181200788c */ /* 0x000fe4000bf04070 */
[----:B------:R-:W-:Y:S01]  /*4780*/  UIMAD.WIDE.U32 UR20, UR18, 0x51eb851f, URZ ;  /* 0x51eb851f121478a5 */ /* 0x000fe2000f8e003f */
[----:B------:R-:W2:Y:S01]  /*4790*/  SYNCS.PHASECHK.TRANS64.TRYWAIT P0, [UR14+0x8], R24 ;  /* 0x00000818ff0075a7 */ /* 0x000ea2000800014e */
[----:B------:R-:W-:-:S02]  /*47a0*/  UISETP.LT.U32.AND UP0, UPT, UR9, 0x19, UP0 ;  /* 0x000000190900788c */ /* 0x000fc40008701070 */
[----:B------:R-:W-:Y:S02]  /*47b0*/  USHF.R.U32.HI UR20, URZ, 0x3, UR21 ;  /* 0x000000033f147899 */ /* 0x000fe40008011615 */
[----:B------:R-:W-:Y:S02]  /*47c0*/  USEL UR4, URZ, 0x1, !UP0 ;  /* 0x000000013f047887 */ /* 0x000fe4000c000000 */
[----:B------:R-:W-:Y:S02]  /*47d0*/  UIMAD UR18, UR20, -0x19, UR18 ;  /* 0xffffffe7141278a4 */ /* 0x000fe4000f8e0212 */
[----:B------:R-:W-:-:S04]  /*47e0*/  ULOP3.LUT UR17, UR17, UR4, URZ, 0x3c, !UPT ;  /* 0x0000000411117292 */ /* 0x000fc8000f8e3c3f */
[----:B------:R-:W-:Y:S01]  /*47f0*/  @UP1 ULOP3.LUT UR17, UR17, 0x1, UR20, 0x78, !UPT ;  /* 0x0000000111111892 */ /* 0x000fe2000f8e7814 */
[----:B0-----:R-:W-:-:S04]  /*4800*/  SHF.R.S32.HI R26, RZ, 0x1f, R25 ;  /* 0x0000001fff1a7819 */ /* 0x001fc80000011419 */
[----:B------:R-:W-:-:S04]  /*4810*/  LEA.HI R26, R26, R25, RZ, 0x7 ;  /* 0x000000191a1a7211 */ /* 0x000fc800078f38ff */
[----:B------:R-:W-:-:S05]  /*4820*/  LOP3.LUT R26, R26, 0xffffff80, RZ, 0xc0, !PT ;  /* 0xffffff801a1a7812 */ /* 0x000fca00078ec0ff */
[----:B------:R-:W-:-:S05]  /*4830*/  IMAD.IADD R26, R25, 0x1, -R26 ;  /* 0x00000001191a7824 */ /* 0x000fca00078e0a1a */
[----:B------:R-:W-:-:S04]  /*4840*/  SHF.R.S32.HI R25, RZ, 0x1f, R26 ;  /* 0x0000001fff197819 */ /* 0x000fc8000001141a */
[----:B------:R-:W-:-:S04]  /*4850*/  LEA.HI R25, R25, R26, RZ, 0x2 ;  /* 0x0000001a19197211 */ /* 0x000fc800078f10ff */
[----:B------:R-:W-:-:S05]  /*4860*/  LOP3.LUT R25, R25, 0xfffffffc, RZ, 0xc0, !PT ;  /* 0xfffffffc19197812 */ /* 0x000fca00078ec0ff */
[----:B------:R-:W-:-:S04]  /*4870*/  IMAD.IADD R40, R26, 0x1, -R25 ;  /* 0x000000011a287824 */ /* 0x000fc800078e0a19 */
[----:B------:R-:W-:Y:S01]  /*4880*/  IMAD.SHL.U32 R32, R40, 0x2, RZ ;  /* 0x0000000228207824 */ /* 0x000fe200078e00ff */
[----:B-12---:R-:W-:Y:S06]  /*4890*/  @!P0 BRA `(.L_x_39) ;  /* 0x000000a400d08947 */ /* 0x006fec0003800000 */
.L_x_314:
[----:B------:R-:W2:Y:S01]  /*48a0*/  LDL.LU R226, [R1+0x18] ;  /* 0x0000180001e27983 */ /* 0x000ea20000300800 */
[----:B------:R-:W-:Y:S01]  /*48b0*/  ULDC UR4, c[0x0][0x284] ;  /* 0x0000a10000047ab9 */ /* 0x000fe20000000800 */
[----:B------:R-:W-:Y:S01]  /*48c0*/  SHF.R.S32.HI R33, RZ, 0x1f, R32 ;  /* 0x0000001fff217819 */ /* 0x000fe20000011420 */
[----:B------:R-:W-:Y:S01]  /*48d0*/  ULDC.64 UR20, c[0x0][0x5d0] ;  /* 0x0001740000147ab9 */ /* 0x000fe20000000a00 */
[----:B------:R-:W3:Y:S04]  /*48e0*/  LDL R227, [R1+0x14] ;  /* 0x0000140001e37983 */ /* 0x000ee80000100800 */
[----:B------:R-:W4:Y:S01]  /*48f0*/  LDL R225, [R1+0x4] ;  /* 0x0000040001e17983 */ /* 0x000f220000100800 */
[----:B--2---:R-:W-:Y:S02]  /*4900*/  IMAD R36, R226, 0xe0, RZ ;  /* 0x000000e0e2247824 */ /* 0x004fe400078e02ff */
[----:B---3--:R-:W-:-:S03]  /*4910*/  IMAD.SHL.U32 R34, R227, 0x40, RZ ;  /* 0x00000040e3227824 */ /* 0x008fc600078e00ff */
[----:B------:R-:W-:Y:S02]  /*4920*/  SHF.R.S32.HI R37, RZ, 0x1f, R36 ;  /* 0x0000001fff257819 */ /* 0x000fe40000011424 */
[----:B----4-:R-:W-:Y:S01]  /*4930*/  SHF.R.S32.HI R38, RZ, 0x1f, R225 ;  /* 0x0000001fff267819 */ /* 0x010fe200000114e1 */
[----:B0-----:R-:W-:Y:S01]  /*4940*/  IMAD.WIDE.U32 R24, R225, UR20, R32 ;  /* 0x00000014e1187c25 */ /* 0x001fe2000f8e0020 */
[----:B------:R-:W-:-:S03]  /*4950*/  ISETP.GE.AND P0, PT, R34, UR4, PT ;  /* 0x0000000422007c0c */ /* 0x000fc6000bf06270 */
[----:B------:R-:W-:Y:S01]  /*4960*/  IMAD R26, R38, UR20, RZ ;  /* 0x00000014261a7c24 */ /* 0x000fe2000f8e02ff */
[C---:B------:R-:W-:Y:S02]  /*4970*/  ISETP.GE.OR P0, PT, R36.reuse, R35, P0 ;  /* 0x000000232400720c */ /* 0x040fe40000706670 */
[----:B------:R-:W-:Y:S01]  /*4980*/  IADD3 R24, P1, R36, R24, RZ ;  /* 0x0000001824187210 */ /* 0x000fe20007f3e0ff */
[----:B------:R-:W-:-:S05]  /*4990*/  IMAD R27, R225, UR21, R26 ;  /* 0x00000015e11b7c24 */ /* 0x000fca000f8e021a */
[----:B------:R-:W-:-:S05]  /*49a0*/  IADD3.X R25, R37, R25, R27, P1, !PT ;  /* 0x0000001925197210 */ /* 0x000fca0000ffe41b */
[----:B------:R-:W-:Y:S05]  /*49b0*/  @P0 BRA `(.L_x_40) ;  /* 0x00000080002c0947 */ /* 0x000fea0003800000 */
[----:B------:R-:W2:Y:S01]  /*49c0*/  LDL R226, [R1+0x1c] ;  /* 0x00001c0001e27983 */ /* 0x000ea20000100800 */
[----:B------:R-:W0:Y:S01]  /*49d0*/  LDC.64 R28, c[0x0][0x5c8] ;  /* 0x00017200ff1c7b82 */ /* 0x000e220000000a00 */
[----:B------:R-:W-:Y:S01]  /*49e0*/  IMAD.WIDE R30, R227, 0x40, R228 ;  /* 0x00000040e31e7825 */ /* 0x000fe200078e02e4 */
[----:B------:R-:W-:Y:S01]  /*49f0*/  ULDC.64 UR20, c[0x0][0x5c0] ;  /* 0x0001700000147ab9 */ /* 0x000fe20000000a00 */
[----:B------:R-:W-:Y:S02]  /*4a00*/  BSSY B0, `(.L_x_40) ;  /* 0x0000806000007945 */ /* 0x000fe40003800000 */
[----:B------:R-:W-:-:S04]  /*4a10*/  IMAD R35, R40, -0x2, R35 ;  /* 0xfffffffe28237824 */ /* 0x000fc800078e0223 */
[----:B------:R-:W-:Y:S02]  /*4a20*/  IMAD.IADD R35, R35, 0x1, -R36 ;  /* 0x0000000123237824 */ /* 0x000fe400078e0a24 */
[-C--:B0-----:R-:W-:Y:S02]  /*4a30*/  IMAD R26, R31, R28.reuse, RZ ;  /* 0x0000001c1f1a7224 */ /* 0x081fe400078e02ff */
[----:B------:R-:W-:-:S04]  /*4a40*/  IMAD.WIDE.U32 R24, R30, R28, R24 ;  /* 0x0000001c1e187225 */ /* 0x000fc800078e0018 */
[----:B------:R-:W-:Y:S01]  /*4a50*/  IMAD R27, R30, R29, R26 ;  /* 0x0000001d1e1b7224 */ /* 0x000fe200078e021a */
[----:B------:R-:W-:Y:S02]  /*4a60*/  LEA R26, P0, R28, R24, 0x3 ;  /* 0x000000181c1a7211 */ /* 0x000fe400078018ff */
[----:B------:R-:W-:Y:S01]  /*4a70*/  IADD3 R24, P1, R24, UR20, RZ ;  /* 0x0000001418187c10 */ /* 0x000fe2000ff3e0ff */
[----:B------:R-:W-:Y:S01]  /*4a80*/  IMAD.IADD R27, R25, 0x1, R27 ;  /* 0x00000001191b7824 */ /* 0x000fe200078e021b */
[----:B------:R-:W-:-:S04]  /*4a90*/  IADD3 R26, P2, R26, UR20, RZ ;  /* 0x000000141a1a7c10 */ /* 0x000fc8000ff5e0ff */
[----:B------:R-:W-:Y:S02]  /*4aa0*/  LEA.HI.X R28, R28, R27, R29, 0x3, P0 ;  /* 0x0000001b1c1c7211 */ /* 0x000fe400000f1c1d */
[----:B------:R-:W-:Y:S02]  /*4ab0*/  FSETP.NEU.AND P0, PT, RZ, UR19, PT ;  /* 0x00000013ff007c0b */ /* 0x000fe4000bf0d000 */
[----:B------:R-:W-:Y:S02]  /*4ac0*/  IADD3.X R25, R27, UR21, RZ, P1, !PT ;  /* 0x000000151b197c10 */ /* 0x000fe40008ffe4ff */
[----:B------:R-:W-:Y:S01]  /*4ad0*/  IADD3.X R27, R28, UR21, RZ, P2, !PT ;  /* 0x000000151c1b7c10 */ /* 0x000fe200097fe4ff */
[----:B--2---:R-:W-:-:S08]  /*4ae0*/  IMAD.IADD R34, R226, 0x1, -R34 ;  /* 0x00000001e2227824 */ /* 0x004fd000078e0a22 */
[----:B------:R-:W-:Y:S05]  /*4af0*/  @!P0 BRA `(.L_x_41) ;  /* 0x0000005c00f88947 */ /* 0x000fea0003800000 */
[----:B------:R-:W-:Y:S01]  /*4b00*/  ULDC.64 UR20, c[0x0][0x5b8] ;  /* 0x00016e0000147ab9 */ /* 0x000fe20000000a00 */
[----:B------:R-:W-:Y:S01]  /*4b10*/  ULDC.64 UR22, c[0x0][0x5a8] ;  /* 0x00016a0000167ab9 */ /* 0x000fe20000000a00 */
[C---:B------:R-:W-:Y:S01]  /*4b20*/  IMAD.WIDE.U32 R32, R225.reuse, UR20, R32 ;  /* 0x00000014e1207c25 */ /* 0x040fe2000f8e0020 */
[----:B------:R-:W-:Y:S03]  /*4b30*/  BSSY B1, `(.L_x_42) ;  /* 0x0000010000017945 */ /* 0x000fe60003800000 */
[----:B------:R-:W-:Y:S01]  /*4b40*/  IMAD R28, R38, UR20, RZ ;  /* 0x00000014261c7c24 */ /* 0x000fe2000f8e02ff */
[----:B------:R-:W-:Y:S02]  /*4b50*/  IADD3 R32, P0, R36, R32, RZ ;  /* 0x0000002024207210 */ /* 0x000fe40007f1e0ff */
[----:B------:R-:W-:Y:S01]  /*4b60*/  PRMT R36, RZ, 0x7610, R36 ;  /* 0x00007610ff247816 */ /* 0x000fe20000000024 */
[----:B------:R-:W-:Y:S01]  /*4b70*/  IMAD R29, R225, UR21, R28 ;  /* 0x00000015e11d7c24 */ /* 0x000fe2000f8e021c */
[----:B------:R-:W-:-:S04]  /*4b80*/  ULDC.64 UR20, c[0x0][0x5b0] ;  /* 0x00016c0000147ab9 */ /* 0x000fc80000000a00 */
[----:B------:R-:W-:Y:S01]  /*4b90*/  IADD3.X R33, R37, R33, R29, P0, !PT ;  /* 0x0000002125217210 */ /* 0x000fe200007fe41d */
[----:B------:R-:W-:Y:S01]  /*4ba0*/  IMAD R37, R31, UR20, RZ ;  /* 0x000000141f257c24 */ /* 0x000fe2000f8e02ff */
[----:B------:R-:W-:Y:S01]  /*4bb0*/  ISETP.GE.AND P0, PT, R35, 0x1, PT ;  /* 0x000000012300780c */ /* 0x000fe20003f06270 */
[----:B------:R-:W-:-:S03]  /*4bc0*/  IMAD.WIDE.U32 R28, R30, UR20, R32 ;  /* 0x000000141e1c7c25 */ /* 0x000fc6000f8e0020 */
[----:B------:R-:W-:Y:S01]  /*4bd0*/  ISETP.LT.OR P4, PT, R34, 0x1, !P0 ;  /* 0x000000012200780c */ /* 0x000fe20004781670 */
[----:B------:R-:W-:Y:S01]  /*4be0*/  IMAD R37, R30, UR21, R37 ;  /* 0x000000151e257c24 */ /* 0x000fe2000f8e0225 */
[----:B------:R-:W-:-:S04]  /*4bf0*/  IADD3 R28, P1, R28, UR22, RZ ;  /* 0x000000161c1c7c10 */ /* 0x000fc8000ff3e0ff */
[----:B------:R-:W-:-:S07]  /*4c00*/  IADD3.X R29, R29, UR23, R37, P1, !PT ;  /* 0x000000171d1d7c10 */ /* 0x000fce0008ffe425 */
[----:B------:R-:W-:Y:S05]  /*4c10*/  @P4 BRA `(.L_x_43) ;  /* 0x0000000000044947 */ /* 0x000fea0003800000 */
[----:B------:R0:W5:Y:S02]  /*4c20*/  LDG.E.U8 R36, desc[UR28][R28.64] ;  /* 0x0000001c1c247981 */ /* 0x000164000c1e1100 */
.L_x_43:
[----:B------:R-:W-:Y:S05]  /*4c30*/  BSYNC B1 ;  /* 0x0000000000017941 */ /* 0x000fea0003800000 */
.L_x_42:
[----:B-----5:R-:W-:Y:S01]  /*4c40*/  LOP3.LUT R36, R36, 0xff, RZ, 0xc0, !PT ;  /* 0x000000ff24247812 */ /* 0x020fe200078ec0ff */
[----:B------:R-:W-:Y:S01]  /*4c50*/  BSSY B1, `(.L_x_44) ;  /* 0x000000c000017945 */ /* 0x000fe20003800000 */
[----:B------:R-:W-:Y:S02]  /*4c60*/  ISETP.GE.AND P1, PT, R35, 0x2, PT ;  /* 0x000000022300780c */ /* 0x000fe40003f26270 */
[----:B------:R-:W-:Y:S02]  /*4c70*/  F2FP.F16.E4M3.UNPACK_B R36, R36 ;  /* 0x00000024ff24723e */ /* 0x000fe400020006ff */
[----:B------:R-:W-:-:S03]  /*4c80*/  ISETP.LT.OR P2, PT, R34, 0x1, !P1 ;  /* 0x000000012200780c */ /* 0x000fc60004f41670 */
[----:B------:R-:W-:-:S05]  /*4c90*/  HADD2.F32 R36, -RZ, R36.H0_H0 ;  /* 0x20000024ff247230 */ /* 0x000fca0000004100 */
[----:B------:R-:W-:-:S04]  /*4ca0*/  FMUL R36, R36, UR19 ;  /* 0x0000001324247c20 */ /* 0x000fc80008400000 */
[----:B------:R-:W-:-:S05]  /*4cb0*/  FFMA R36, R223, UR24, R36 ;  /* 0x00000018df247c23 */ /* 0x000fca0008000024 */
[----:B------:R-:W-:Y:S02]  /*4cc0*/  F2FP.SATFINITE.E4M3.F32.PACK_AB_MERGE_C R37, RZ, R36, RZ ;  /* 0x00000024ff25723e */ /* 0x000fe400048070ff */
[----:B------:R-:W-:-:S03]  /*4cd0*/  PRMT R36, RZ, 0x7610, R36 ;  /* 0x00007610ff247816 */ /* 0x000fc60000000024 */
[----:B------:R1:W-:Y:S01]  /*4ce0*/  @!P4 STG.E.U8 desc[UR28][R24.64], R37 ;  /* 0x000000251800c986 */ /* 0x0003e2000c10111c */
[----:B------:R-:W-:Y:S05]  /*4cf0*/  @P2 BRA `(.L_x_45) ;  /* 0x0000000000042947 */ /* 0x000fea0003800000 */
[----:B------:R2:W5:Y:S02]  /*4d00*/  LDG.E.U8 R36, desc[UR28][R28.64+0x1] ;  /* 0x0000011c1c247981 */ /* 0x000564000c1e1100 */
.L_x_45:
[----:B------:R-:W-:Y:S05]  /*4d10*/  BSYNC B1 ;  /* 0x0000000000017941 */ /* 0x000fea0003800000 */
.L_x_44:
[----:B-----5:R-:W-:Y:S01]  /*4d20*/  LOP3.LUT R36, R36, 0xff, RZ, 0xc0, !PT ;  /* 0x000000ff24247812 */ /* 0x020fe200078ec0ff */
[----:B------:R-:W-:Y:S01]  /*4d30*/  BSSY B1, `(.L_x_46) ;  /* 0x0000012000017945 */ /* 0x000fe20003800000 */
[----:B-1----:R-:W-:Y:S02]  /*4d40*/  IADD3 R37, P4, R30, 0x8, RZ ;  /* 0x000000081e257810 */ /* 0x002fe40007f9e0ff */
[----:B------:R-:W-:Y:S02]  /*4d50*/  F2FP.F16.E4M3.UNPACK_B R36, R36 ;  /* 0x00000024ff24723e */ /* 0x000fe400020006ff */
[----:B------:R-:W-:Y:S01]  /*4d60*/  ISETP.LT.OR P0, PT, R34, 0x9, !P0 ;  /* 0x000000092200780c */ /* 0x000fe20004701670 */
[----:B------:R-:W-:Y:S02]  /*4d70*/  IMAD.X R30, RZ, RZ, R31, P4 ;  /* 0x000000ffff1e7224 */ /* 0x000fe400020e061f */
[----:B------:R-:W-:Y:S02]  /*4d80*/  HADD2.F32 R36, -RZ, R36.H0_H0 ;  /* 0x20000024ff247230 */ /* 0x000fe40000004100 */
[----:B------:R-:W-:-:S02]  /*4d90*/  IMAD R30, R30, UR20, RZ ;  /* 0x000000141e1e7c24 */ /* 0x000fc4000f8e02ff */
[----:B------:R-:W-:-:S04]  /*4da0*/  IMAD.WIDE.U32 R32, R37, UR20, R32 ;  /* 0x0000001425207c25 */ /* 0x000fc8000f8e0020 */
[----:B------:R-:W-:Y:S01]  /*4db0*/  FMUL R31, R36, UR19 ;  /* 0x00000013241f7c20 */ /* 0x000fe20008400000 */
[----:B------:R-:W-:-:S03]  /*4dc0*/  IMAD R37, R37, UR21, R30 ;  /* 0x0000001525257c24 */ /* 0x000fc6000f8e021e */
[----:B------:R-:W-:Y:S01]  /*4dd0*/  FFMA R31, R222, UR24, R31 ;  /* 0x00000018de1f7c23 */ /* 0x000fe2000800001f */
[----:B------:R-:W-:Y:S02]  /*4de0*/  IADD3 R30, P4, R32, UR22, RZ ;  /* 0x00000016201e7c10 */ /* 0x000fe4000ff9e0ff */
[----:B------:R-:W-:Y:S02]  /*4df0*/  PRMT R32, RZ, 0x7610, R32 ;  /* 0x00007610ff207816 */ /* 0x000fe40000000020 */
[----:B------:R-:W-:Y:S02]  /*4e00*/  F2FP.SATFINITE.E4M3.F32.PACK_AB_MERGE_C R39, RZ, R31, RZ ;  /* 0x0000001fff27723e */ /* 0x000fe400048070ff */
[----:B------:R-:W-:-:S03]  /*4e10*/  IADD3.X R31, R33, UR23, R37, P4, !PT ;  /* 0x00000017211f7c10 */ /* 0x000fc6000a7fe425 */
[----:B------:R1:W-:Y:S01]  /*4e20*/  @!P2 STG.E.U8 desc[UR28][R24.64+0x1], R39 ;  /* 0x000001271800a986 */ /* 0x0003e2000c10111c */
[----:B------:R-:W-:Y:S05]  /*4e30*/  @P0 BRA `(.L_x_47) ;  /* 0x0000000000040947 */ /* 0x000fea0003800000 */
[----:B------:R3:W5:Y:S02]  /*4e40*/  LDG.E.U8 R32, desc[UR28][R30.64] ;  /* 0x0000001c1e207981 */ /* 0x000764000c1e1100 */
.L_x_47:
[----:B------:R-:W-:Y:S05]  /*4e50*/  BSYNC B1 ;  /* 0x0000000000017941 */ /* 0x000fea0003800000 */
.L_x_46:
[----:B-----5:R-:W-:Y:S01]  /*4e60*/  LOP3.LUT R32, R32, 0xff, RZ, 0xc0, !PT ;  /* 0x000000ff20207812 */ /* 0x020fe200078ec0ff */
[----:B------:R-:W-:Y:S01]  /*4e70*/  BSSY B1, `(.L_x_48) ;  /* 0x000000b000017945 */ /* 0x000fe20003800000 */
[----:B------:R-:W-:Y:S02]  /*4e80*/  ISETP.LT.OR P1, PT, R34, 0x9, !P1 ;  /* 0x000000092200780c */ /* 0x000fe40004f21670 */
[----:B------:R-:W-:-:S05]  /*4e90*/  F2FP.F16.E4M3.UNPACK_B R32, R32 ;  /* 0x00000020ff20723e */ /* 0x000fca00020006ff */
        /* <DEDUP_REMOVED lines=8> */
.L_x_49:
[----:B------:R-:W-:Y:S05]  /*4f20*/  BSYNC B1 ;  /* 0x0000000000017941 */ /* 0x000fea0003800000 */
.L_x_48:
[----:B-----5:R-:W-:Y:S01]  /*4f30*/  LOP3.LUT R32, R32, 0xff, RZ, 0xc0, !PT ;  /* 0x000000ff20207812 */ /* 0x020fe200078ec0ff */
[----:B------:R-:W-:Y:S01]  /*4f40*/  BSSY B1, `(.L_x_50) ;  /* 0x000000c000017945 */ /* 0x000fe20003800000 */
[----:B------:R-:W-:Y:S02]  /*4f50*/  ISETP.GE.AND P0, PT, R35, 0x9, PT ;  /* 0x000000092300780c */ /* 0x000fe40003f06270 */
[----:B------:R-:W-:Y:S02]  /*4f60*/  F2FP.F16.E4M3.UNPACK_B R32, R32 ;  /* 0x00000020ff20723e */ /* 0x000fe400020006ff */
[----:B------:R-:W-:-:S03]  /*4f70*/  ISETP.LT.OR P2, PT, R34, 0x1, !P0 ;  /* 0x000000012200780c */ /* 0x000fc60004741670 */
[----:B------:R-:W-:-:S05]  /*4f80*/  HADD2.F32 R32, -RZ, R32.H0_H0 ;  /* 0x20000020ff207230 */ /* 0x000fca0000004100 */
[----:B----4-:R-:W-:Y:S01]  /*4f90*/  FMUL R33, R32, UR19 ;  /* 0x0000001320217c20 */ /* 0x010fe20008400000 */
[----:B------:R-:W-:-:S03]  /*4fa0*/  PRMT R32, RZ, 0x7610, R32 ;  /* 0x00007610ff207816 */ /* 0x000fc60000000020 */
[----:B------:R-:W-:-:S05]  /*4fb0*/  FFMA R33, R220, UR24, R33 ;  /* 0x00000018dc217c23 */ /* 0x000fca0008000021 */
[----:B------:R-:W-:-:S05]  /*4fc0*/  F2FP.SATFINITE.E4M3.F32.PACK_AB_MERGE_C R33, RZ, R33, RZ ;  /* 0x00000021ff21723e */ /* 0x000fca00048070ff */
[----:B------:R4:W-:Y:S01]  /*4fd0*/  @!P1 STG.E.U8 desc[UR28][R26.64+0x1], R33 ;  /* 0x000001211a009986 */ /* 0x0009e2000c10111c */
[----:B------:R-:W-:Y:S05]  /*4fe0*/  @P2 BRA `(.L_x_51) ;  /* 0x0000000000042947 */ /* 0x000fea0003800000 */
[----:B------:R0:W5:Y:S02]  /*4ff0*/  LDG.E.U8 R32, desc[UR28][R28.64+0x8] ;  /* 0x0000081c1c207981 */ /* 0x000164000c1e1100 */
.L_x_51:
[----:B------:R-:W-:Y:S05]  /*5000*/  BSYNC B1 ;  /* 0x0000000000017941 */ /* 0x000fea0003800000 */
.L_x_50:
        /* <DEDUP_REMOVED lines=8> */
[----:B----4-:R-:W-:Y:S02]  /*5090*/  F2FP.SATFINITE.E4M3.F32.PACK_AB_MERGE_C R33, RZ, R32, RZ ;  /* 0x00000020ff21723e */ /* 0x010fe400048070ff */
[----:B------:R-:W-:-:S03]  /*50a0*/  PRMT R32, RZ, 0x7610, R32 ;  /* 0x00007610ff207816 */ /* 0x000fc60000000020 */
[----:B------:R4:W-:Y:S01]  /*50b0*/  @!P2 STG.E.U8 desc[UR28][R24.64+0x8], R33 ;  /* 0x000008211800a986 */ /* 0x0009e2000c10111c */
[----:B------:R-:W-:Y:S05]  /*50c0*/  @P4 BRA `(.L_x_53) ;  /* 0x0000000000044947 */ /* 0x000fea0003800000 */
[----:B------:R0:W5:Y:S02]  /*50d0*/  LDG.E.U8 R32, desc[UR28][R28.64+0x9] ;  /* 0x0000091c1c207981 */ /* 0x000164000c1e1100 */
.L_x_53:
[----:B------:R-:W-:Y:S05]  /*50e0*/  BSYNC B1 ;  /* 0x0000000000017941 */ /* 0x000fea0003800000 */
.L_x_52:
[----:B-----5:R-:W-:Y:S01]  /*50f0*/  LOP3.LUT R32, R32, 0xff, RZ, 0xc0, !PT ;  /* 0x000000ff20207812 */ /* 0x020fe200078ec0ff */
[----:B------:R-:W-:Y:S01]  /*5100*/  BSSY B1, `(.L_x_54) ;  /* 0x000000b000017945 */ /* 0x000fe20003800000 */
[----:B------:R-:W-:Y:S02]  /*5110*/  ISETP.LT.OR P0, PT, R34, 0x9, !P0 ;  /* 0x000000092200780c */ /* 0x000fe40004701670 */
[----:B------:R-:W-:-:S05]  /*5120*/  F2FP.F16.E4M3.UNPACK_B R32, R32 ;  /* 0x00000020ff20723e */ /* 0x000fca00020006ff */
        /* <DEDUP_REMOVED lines=8> */
.L_x_55:
[----:B------:R-:W-:Y:S05]  /*51b0*/  BSYNC B1 ;  /* 0x0000000000017941 */ /* 0x000fea0003800000 */
.L_x_54:
[----:B-----5:R-:W-:Y:S01]  /*51c0*/  LOP3.LUT R32, R32, 0xff, RZ, 0xc0, !PT ;  /* 0x000000ff20207812 */ /* 0x020fe200078ec0ff */
[----:B------:R-:W-:Y:S01]  /*51d0*/  BSSY B1, `(.L_x_56) ;  /* 0x000000b000017945 */ /* 0x000fe20003800000 */
[----:B------:R-:W-:Y:S02]  /*51e0*/  ISETP.LT.OR P1, PT, R34, 0x9, !P1 ;  /* 0x000000092200780c */ /* 0x000fe40004f21670 */
[----:B------:R-:W-:-:S05]  /*51f0*/  F2FP.F16.E4M3.UNPACK_B R32, R32 ;  /* 0x00000020ff20723e */ /* 0x000fca00020006ff */
        /* <DEDUP_REMOVED lines=8> */
.L_x_57:
[----:B------:R-:W-:Y:S05]  /*5280*/  BSYNC B1 ;  /* 0x0000000000017941 */ /* 0x000fea0003800000 */
.L_x_56:
        /* <DEDUP_REMOVED lines=13> */
.L_x_59:
[----:B------:R-:W-:Y:S05]  /*5360*/  BSYNC B1 ;  /* 0x0000000000017941 */ /* 0x000fea0003800000 */
.L_x_58:
        /* <DEDUP_REMOVED lines=13> */
.L_x_61:
[----:B------:R-:W-:Y:S05]  /*5440*/  BSYNC B1 ;  /* 0x0000000000017941 */ /* 0x000fea0003800000 */
.L_x_60:
        /* <DEDUP_REMOVED lines=12> */
.L_x_63:
[----:B------:R-:W-:Y:S05]  /*5510*/  BSYNC B1 ;  /* 0x0000000000017941 */ /* 0x000fea0003800000 */
.L_x_62:
        /* <DEDUP_REMOVED lines=12> */
.L_x_65:
[----:B------:R-:W-:Y:S05]  /*55e0*/  BSYNC B1 ;  /* 0x0000000000017941 */ /* 0x000fea0003800000 */
.L_x_64:
        /* <DEDUP_REMOVED lines=13> */
.L_x_67:
[----:B------:R-:W-:Y:S05]  /*56c0*/  BSYNC B1 ;  /* 0x0000000000017941 */ /* 0x000fea0003800000 */
.L_x_66:
        /* <DEDUP_REMOVED lines=13> */
.L_x_69:
[----:B------:R-:W-:Y:S05]  /*57a0*/  BSYNC B1 ;  /* 0x0000000000017941 */ /* 0x000fea0003800000 */
.L_x_68:
        /* <DEDUP_REMOVED lines=12> */
.L_x_71:
[----:B------:R-:W-:Y:S05]  /*5870*/  BSYNC B1 ;  /* 0x0000000000017941 */ /* 0x000fea0003800000 */
.L_x_70:
        /* <DEDUP_REMOVED lines=12> */
.L_x_73:
[----:B------:R-:W-:Y:S05]  /*5940*/  BSYNC B1 ;  /* 0x0000000000017941 */ /* 0x000fea0003800000 */
.L_x_72:
        /* <DEDUP_REMOVED lines=13> */
.L_x_75:
[----:B------:R-:W-:Y:S05]  /*5a20*/  BSYNC B1 ;  /* 0x0000000000017941 */ /* 0x000fea0003800000 */
.L_x_74:
        /* <DEDUP_REMOVED lines=13> */
.L_x_77:
[----:B------:R-:W-:Y:S05]  /*5b00*/  BSYNC B1 ;  /* 0x0000000000017941 */ /* 0x000fea0003800000 */
.L_x_76:
        /* <DEDUP_REMOVED lines=12> */
.L_x_79:
[----:B------:R-:W-:Y:S05]  /*5bd0*/  BSYNC B1 ;  /* 0x0000000000017941 */ /* 0x000fea0003800000 */
.L_x_78:
        /* <DEDUP_REMOVED lines=12> */
.L_x_81:
[----:B------:R-:W-:Y:S05]  /*5ca0*/  BSYNC B1 ;  /* 0x0000000000017941 */ /* 0x000fea0003800000 */
.L_x_80:
        /* <DEDUP_REMOVED lines=13> */
.L_x_83:
[----:B------:R-:W-:Y:S05]  /*5d80*/  BSYNC B1 ;  /* 0x0000000000017941 */ /* 0x000fea0003800000 */
.L_x_82:
        /* <DEDUP_REMOVED lines=13> */
.L_x_85:
[----:B------:R-:W-:Y:S05]  /*5e60*/  BSYNC B1 ;  /* 0x0000000000017941 */ /* 0x000fea0003800000 */
.L_x_84:
        /* <DEDUP_REMOVED lines=12> */
.L_x_87:
[----:B------:R-:W-:Y:S05]  /*5f30*/  BSYNC B1 ;  /* 0x0000000000017941 */ /* 0x000fea0003800000 */
.L_x_86:
        /* <DEDUP_REMOVED lines=12> */
.L_x_89:
[----:B------:R-:W-:Y:S05]  /*6000*/  BSYNC B1 ;  /* 0x0000000000017941 */ /* 0x000fea0003800000 */
.L_x_88:
        /* <DEDUP_REMOVED lines=13> */
.L_x_91:
[----:B------:R-:W-:Y:S05]  /*60e0*/  BSYNC B1 ;  /* 0x0000000000017941 */ /* 0x000fea0003800000 */
.L_x_90:
        /* <DEDUP_REMOVED lines=13> */
.L_x_93:
[----:B------:R-:W-:Y:S05]  /*61c0*/  BSYNC B1 ;  /* 0x0000000000017941 */ /* 0x000fea0003800000 */
.L_x_92:
        /* <DEDUP_REMOVED lines=12> */
.L_x_95:
[----:B------:R-:W-:Y:S05]  /*6290*/  BSYNC B1 ;  /* 0x0000000000017941 */ /* 0x000fea0003800000 */
.L_x_94:
        /* <DEDUP_REMOVED lines=12> */
.L_x_97:
[----:B------:R-:W-:Y:S05]  /*6360*/  BSYNC B1 ;  /* 0x0000000000017941 */ /* 0x000fea0003800000 */
.L_x_96:
        /* <DEDUP_REMOVED lines=13> */
.L_x_99:
[----:B------:R-:W-:Y:S05]  /*6440*/  BSYNC B1 ;  /* 0x0000000000017941 */ /* 0x000fea0003800000 */
.L_x_98:
        /* <DEDUP_REMOVED lines=13> */
.L_x_101:
[----:B------:R-:W-:Y:S05]  /*6520*/  BSYNC B1 ;  /* 0x0000000000017941 */ /* 0x000fea0003800000 */
.L_x_100:
        /* <DEDUP_REMOVED lines=12> */
.L_x_103:
[----:B------:R-:W-:Y:S05]  /*65f0*/  BSYNC B1 ;  /* 0x0000000000017941 */ /* 0x000fea0003800000 */
.L_x_102:
        /* <DEDUP_REMOVED lines=12> */
.L_x_105:
[----:B------:R-:W-:Y:S05]  /*66c0*/  BSYNC B1 ;  /* 0x0000000000017941 */ /* 0x000fea0003800000 */
.L_x_104:
        /* <DEDUP_REMOVED lines=13> */
.L_x_107:
[----:B------:R-:W-:Y:S05]  /*67a0*/  BSYNC B1 ;  /* 0x0000000000017941 */ /* 0x000fea0003800000 */
.L_x_106:
        /* <DEDUP_REMOVED lines=13> */
.L_x_109:
[----:B------:R-:W-:Y:S05]  /*6880*/  BSYNC B1 ;  /* 0x0000000000017941 */ /* 0x000fea0003800000 */
.L_x_108:
        /* <DEDUP_REMOVED lines=12> */
.L_x_111:
[----:B------:R-:W-:Y:S05]  /*6950*/  BSYNC B1 ;  /* 0x0000000000017941 */ /* 0x000fea0003800000 */
.L_x_110:
        /* <DEDUP_REMOVED lines=12> */
.L_x_113:
[----:B------:R-:W-:Y:S05]  /*6a20*/  BSYNC B1 ;  /* 0x0000000000017941 */ /* 0x000fea0003800000 */
.L_x_112:
        /* <DEDUP_REMOVED lines=13> */
.L_x_115:
[----:B------:R-:W-:Y:S05]  /*6b00*/  BSYNC B1 ;  /* 0x0000000000017941 */ /* 0x000fea0003800000 */
.L_x_114:
        /* <DEDUP_REMOVED lines=13> */
.L_x_117:
[----:B------:R-:W-:Y:S05]  /*6be0*/  BSYNC B1 ;  /* 0x0000000000017941 */ /* 0x000fea0003800000 */
.L_x_116:
        /* <DEDUP_REMOVED lines=12> */
.L_x_119:
[----:B------:R-:W-:Y:S05]  /*6cb0*/  BSYNC B1 ;  /* 0x0000000000017941 */ /* 0x000fea0003800000 */
.L_x_118:
        /* <DEDUP_REMOVED lines=12> */
.L_x_121:
[----:B------:R-:W-:Y:S05]  /*6d80*/  BSYNC B1 ;  /* 0x0000000000017941 */ /* 0x000fea0003800000 */
.L_x_120:
        /* <DEDUP_REMOVED lines=13> */
.L_x_123:
[----:B------:R-:W-:Y:S05]  /*6e60*/  BSYNC B1 ;  /* 0x0000000000017941 */ /* 0x000fea0003800000 */
.L_x_122:
        /* <DEDUP_REMOVED lines=13> */
.L_x_125:
[----:B------:R-:W-:Y:S05]  /*6f40*/  BSYNC B1 ;  /* 0x0000000000017941 */ /* 0x000fea0003800000 */
.L_x_124:
        /* <DEDUP_REMOVED lines=12> */
.L_x_127:
[----:B------:R-:W-:Y:S05]  /*7010*/  BSYNC B1 ;  /* 0x0000000000017941 */ /* 0x000fea0003800000 */
.L_x_126:
        /* <DEDUP_REMOVED lines=12> */
.L_x_129:
[----:B------:R-:W-:Y:S05]  /*70e0*/  BSYNC B1 ;  /* 0x0000000000017941 */ /* 0x000fea0003800000 */
.L_x_128:
        /* <DEDUP_REMOVED lines=13> */
.L_x_131:
[----:B------:R-:W-:Y:S05]  /*71c0*/  BSYNC B1 ;  /* 0x0000000000017941 */ /* 0x000fea0003800000 */
.L_x_130:
        /* <DEDUP_REMOVED lines=13> */
.L_x_133:
[----:B------:R-:W-:Y:S05]  /*72a0*/  BSYNC B1 ;  /* 0x0000000000017941 */ /* 0x000fea0003800000 */
.L_x_132:
        /* <DEDUP_REMOVED lines=12> */
.L_x_135:
[----:B------:R-:W-:Y:S05]  /*7370*/  BSYNC B1 ;  /* 0x0000000000017941 */ /* 0x000fea0003800000 */
.L_x_134:
        /* <DEDUP_REMOVED lines=12> */
.L_x_137:
[----:B------:R-:W-:Y:S05]  /*7440*/  BSYNC B1 ;  /* 0x0000000000017941 */ /* 0x000fea0003800000 */
.L_x_136:
        /* <DEDUP_REMOVED lines=13> */
.L_x_139:
[----:B------:R-:W-:Y:S05]  /*7520*/  BSYNC B1 ;  /* 0x0000000000017941 */ /* 0x000fea0003800000 */
.L_x_138:
        /* <DEDUP_REMOVED lines=13> */
.L_x_141:
[----:B------:R-:W-:Y:S05]  /*7600*/  BSYNC B1 ;  /* 0x0000000000017941 */ /* 0x000fea0003800000 */
.L_x_140:
        /* <DEDUP_REMOVED lines=12> */
.L_x_143:
[----:B------:R-:W-:Y:S05]  /*76d0*/  BSYNC B1 ;  /* 0x0000000000017941 */ /* 0x000fea0003800000 */
.L_x_142:
        /* <DEDUP_REMOVED lines=12> */
.L_x_145:
[----:B------:R-:W-:Y:S05]  /*77a0*/  BSYNC B1 ;  /* 0x0000000000017941 */ /* 0x000fea0003800000 */
.L_x_144:
        /* <DEDUP_REMOVED lines=13> */
.L_x_147:
[----:B------:R-:W-:Y:S05]  /*7880*/  BSYNC B1 ;  /* 0x0000000000017941 */ /* 0x000fea0003800000 */
.L_x_146:
        /* <DEDUP_REMOVED lines=13> */
.L_x_149:
[----:B------:R-:W-:Y:S05]  /*7960*/  BSYNC B1 ;  /* 0x0000000000017941 */ /* 0x000fea0003800000 */
.L_x_148:
        /* <DEDUP_REMOVED lines=12> */
.L_x_151:
[----:B------:R-:W-:Y:S05]  /*7a30*/  BSYNC B1 ;  /* 0x0000000000017941 */ /* 0x000fea0003800000 */
.L_x_150:
        /* <DEDUP_REMOVED lines=12> */
.L_x_153:
[----:B------:R-:W-:Y:S05]  /*7b00*/  BSYNC B1 ;  /* 0x0000000000017941 */ /* 0x000fea0003800000 */
.L_x_152:
        /* <DEDUP_REMOVED lines=13> */
.L_x_155:
[----:B------:R-:W-:Y:S05]  /*7be0*/  BSYNC B1 ;  /* 0x0000000000017941 */ /* 0x000fea0003800000 */
.L_x_154:
        /* <DEDUP_REMOVED lines=13> */
.L_x_157:
[----:B------:R-:W-:Y:S05]  /*7cc0*/  BSYNC B1 ;  /* 0x0000000000017941 */ /* 0x000fea0003800000 */
.L_x_156:
        /* <DEDUP_REMOVED lines=12> */
.L_x_159:
[----:B------:R-:W-:Y:S05]  /*7d90*/  BSYNC B1 ;  /* 0x0000000000017941 */ /* 0x000fea0003800000 */
.L_x_158:
        /* <DEDUP_REMOVED lines=12> */
.L_x_161:
[----:B------:R-:W-:Y:S05]  /*7e60*/  BSYNC B1 ;  /* 0x0000000000017941 */ /* 0x000fea0003800000 */
.L_x_160:
        /* <DEDUP_REMOVED lines=13> */
.L_x_163:
[----:B------:R-:W-:Y:S05]  /*7f40*/  BSYNC B1 ;  /* 0x0000000000017941 */ /* 0x000fea0003800000 */
.L_x_162:
        /* <DEDUP_REMOVED lines=13> */
.L_x_165:
[----:B------:R-:W-:Y:S05]  /*8020*/  BSYNC B1 ;  /* 0x0000000000017941 */ /* 0x000fea0003800000 */
.L_x_164:
        /* <DEDUP_REMOVED lines=12> */
.L_x_167:
[----:B------:R-:W-:Y:S05]  /*80f0*/  BSYNC B1 ;  /* 0x0000000000017941 */ /* 0x000fea0003800000 */
.L_x_166:
        /* <DEDUP_REMOVED lines=12> */
.L_x_169:
[----:B------:R-:W-:Y:S05]  /*81c0*/  BSYNC B1 ;  /* 0x0000000000017941 */ /* 0x000fea0003800000 */
.L_x_168:
        /* <DEDUP_REMOVED lines=13> */
.L_x_171:
[----:B------:R-:W-:Y:S05]  /*82a0*/  BSYNC B1 ;  /* 0x0000000000017941 */ /* 0x000fea0003800000 */
.L_x_170:
        /* <DEDUP_REMOVED lines=13> */
.L_x_173:
[----:B------:R-:W-:Y:S05]  /*8380*/  BSYNC B1 ;  /* 0x0000000000017941 */ /* 0x000fea0003800000 */
.L_x_172:
        /* <DEDUP_REMOVED lines=12> */
.L_x_175:
[----:B------:R-:W-:Y:S05]  /*8450*/  BSYNC B1 ;  /* 0x0000000000017941 */ /* 0x000fea0003800000 */
.L_x_174:
        /* <DEDUP_REMOVED lines=12> */
.L_x_177:
[----:B------:R-:W-:Y:S05]  /*8520*/  BSYNC B1 ;  /* 0x0000000000017941 */ /* 0x000fea0003800000 */
.L_x_176:
        /* <DEDUP_REMOVED lines=13> */
.L_x_179:
[----:B------:R-:W-:Y:S05]  /*8600*/  BSYNC B1 ;  /* 0x0000000000017941 */ /* 0x000fea0003800000 */
.L_x_178:
        /* <DEDUP_REMOVED lines=13> */
.L_x_181:
[----:B------:R-:W-:Y:S05]  /*86e0*/  BSYNC B1 ;  /* 0x0000000000017941 */ /* 0x000fea0003800000 */
.L_x_180:
        /* <DEDUP_REMOVED lines=12> */
.L_x_183:
[----:B------:R-:W-:Y:S05]  /*87b0*/  BSYNC B1 ;  /* 0x0000000000017941 */ /* 0x000fea0003800000 */
.L_x_182:
        /* <DEDUP_REMOVED lines=12> */
.L_x_185:
[----:B------:R-:W-:Y:S05]  /*8880*/  BSYNC B1 ;  /* 0x0000000000017941 */ /* 0x000fea0003800000 */
.L_x_184:
        /* <DEDUP_REMOVED lines=13> */
.L_x_187:
[----:B------:R-:W-:Y:S05]  /*8960*/  BSYNC B1 ;  /* 0x0000000000017941 */ /* 0x000fea0003800000 */
.L_x_186:
        /* <DEDUP_REMOVED lines=13> */
.L_x_189:
[----:B------:R-:W-:Y:S05]  /*8a40*/  BSYNC B1 ;  /* 0x0000000000017941 */ /* 0x000fea0003800000 */
.L_x_188:
        /* <DEDUP_REMOVED lines=12> */
.L_x_191:
[----:B------:R-:W-:Y:S05]  /*8b10*/  BSYNC B1 ;  /* 0x0000000000017941 */ /* 0x000fea0003800000 */
.L_x_190:
        /* <DEDUP_REMOVED lines=12> */
.L_x_193:
[----:B------:R-:W-:Y:S05]  /*8be0*/  BSYNC B1 ;  /* 0x0000000000017941 */ /* 0x000fea0003800000 */
.L_x_192:
        /* <DEDUP_REMOVED lines=13> */
.L_x_195:
[----:B------:R-:W-:Y:S05]  /*8cc0*/  BSYNC B1 ;  /* 0x0000000000017941 */ /* 0x000fea0003800000 */
.L_x_194:
        /* <DEDUP_REMOVED lines=13> */
.L_x_197:
[----:B------:R-:W-:Y:S05]  /*8da0*/  BSYNC B1 ;  /* 0x0000000000017941 */ /* 0x000fea0003800000 */
.L_x_196:
        /* <DEDUP_REMOVED lines=12> */
.L_x_199:
[----:B------:R-:W-:Y:S05]  /*8e70*/  BSYNC B1 ;  /* 0x0000000000017941 */ /* 0x000fea0003800000 */
.L_x_198:
        /* <DEDUP_REMOVED lines=12> */
.L_x_201:
[----:B------:R-:W-:Y:S05]  /*8f40*/  BSYNC B1 ;  /* 0x0000000000017941 */ /* 0x000fea0003800000 */
.L_x_200:
        /* <DEDUP_REMOVED lines=13> */
.L_x_203:
[----:B------:R-:W-:Y:S05]  /*9020*/  BSYNC B1 ;  /* 0x0000000000017941 */ /* 0x000fea0003800000 */
.L_x_202:
        /* <DEDUP_REMOVED lines=13> */
.L_x_205:
[----:B------:R-:W-:Y:S05]  /*9100*/  BSYNC B1 ;  /* 0x0000000000017941 */ /* 0x000fea0003800000 */
.L_x_204:
        /* <DEDUP_REMOVED lines=12> */
.L_x_207:
[----:B------:R-:W-:Y:S05]  /*91d0*/  BSYNC B1 ;  /* 0x0000000000017941 */ /* 0x000fea0003800000 */
.L_x_206:
        /* <DEDUP_REMOVED lines=12> */
.L_x_209:
[----:B------:R-:W-:Y:S05]  /*92a0*/  BSYNC B1 ;  /* 0x0000000000017941 */ /* 0x000fea0003800000 */
.L_x_208:
        /* <DEDUP_REMOVED lines=13> */
.L_x_211:
[----:B------:R-:W-:Y:S05]  /*9380*/  BSYNC B1 ;  /* 0x0000000000017941 */ /* 0x000fea0003800000 */
.L_x_210:
        /* <DEDUP_REMOVED lines=13> */
.L_x_213:
[----:B------:R-:W-:Y:S05]  /*9460*/  BSYNC B1 ;  /* 0x0000000000017941 */ /* 0x000fea0003800000 */
.L_x_212:
        /* <DEDUP_REMOVED lines=12> */
.L_x_215:
[----:B------:R-:W-:Y:S05]  /*9530*/  BSYNC B1 ;  /* 0x0000000000017941 */ /* 0x000fea0003800000 */
.L_x_214:
        /* <DEDUP_REMOVED lines=12> */
.L_x_217:
[----:B------:R-:W-:Y:S05]  /*9600*/  BSYNC B1 ;  /* 0x0000000000017941 */ /* 0x000fea0003800000 */
.L_x_216:
        /* <DEDUP_REMOVED lines=13> */
.L_x_219:
[----:B------:R-:W-:Y:S05]  /*96e0*/  BSYNC B1 ;  /* 0x0000000000017941 */ /* 0x000fea0003800000 */
.L_x_218:
[----:B-----5:R-:W-:Y:S01]  /*96f0*/  LOP3.LUT R32, R32, 0xff, RZ, 0xc0, !PT ;  /* 0x000000ff20207812 */ /* 0x020fe200078ec0ff */
[----:B------:R-:W-:Y:S01]  /*9700*/  BSSY B1, `(.L_x_220) ;  /* 0x000000c000017945 */ /* 0x000fe20003800000 */
[----:B------:R-:W-:Y:S02]  /*9710*/  ISETP.GE.AND P1, PT, R35, 0xb2, PT ;  /* 0x000000b22300780c */ /* 0x000fe40003f26270 */
[----:B------:R-:W-:Y:S02]  /*9720*/  F2FP.F16.E4M3.UNPACK_B R32, R32 ;  /* 0x00000020ff20723e */ /* 0x000fe400020006ff */
[----:B------:R-:W-:-:S03]  /*9730*/  ISETP.LT.OR P4, PT, R34, 0x1, !P1 ;  /* 0x000000012200780c */ /* 0x000fc60004f81670 */
[----:B------:R-:W-:-:S05]  /*9740*/  HADD2.F32 R32, -RZ, R32.H0_H0 ;  /* 0x20000020ff207230 */ /* 0x000fca0000004100 */
[----:B------:R-:W-:-:S04]  /*9750*/  FMUL R32, R32, UR19 ;  /* 0x0000001320207c20 */ /* 0x000fc80008400000 */
[----:B------:R-:W-:Y:S01]  /*9760*/  FFMA R32, R23, UR24, R32 ;  /* 0x0000001817207c23 */ /* 0x000fe20008000020 */
[----:B------:R-:W-:-:S04]  /*9770*/  PRMT R23, RZ, 0x7610, R23 ;  /* 0x00007610ff177816 */ /* 0x000fc80000000017 */
[----:B----4-:R-:W-:-:S05]  /*9780*/  F2FP.SATFINITE.E4M3.F32.PACK_AB_MERGE_C R33, RZ, R32, RZ ;  /* 0x00000020ff21723e */ /* 0x010fca00048070ff */
[----:B------:R4:W-:Y:S01]  /*9790*/  @!P2 STG.E.U8 desc[UR28][R24.64+0xb0], R33 ;  /* 0x0000b0211800a986 */ /* 0x0009e2000c10111c */
[----:B------:R-:W-:Y:S05]  /*97a0*/  @P4 BRA `(.L_x_221) ;  /* 0x0000000000044947 */ /* 0x000fea0003800000 */
[----:B------:R0:W5:Y:S02]  /*97b0*/  LDG.E.U8 R23, desc[UR28][R28.64+0xb1] ;  /* 0x0000b11c1c177981 */ /* 0x000164000c1e1100 */
.L_x_221:
[----:B------:R-:W-:Y:S05]  /*97c0*/  BSYNC B1 ;  /* 0x0000000000017941 */ /* 0x000fea0003800000 */
.L_x_220:
[----:B-----5:R-:W-:Y:S01]  /*97d0*/  LOP3.LUT R23, R23, 0xff, RZ, 0xc0, !PT ;  /* 0x000000ff17177812 */ /* 0x020fe200078ec0ff */
[----:B------:R-:W-:Y:S01]  /*97e0*/  BSSY B1, `(.L_x_222) ;  /* 0x000000b000017945 */ /* 0x000fe20003800000 */
[----:B------:R-:W-:Y:S02]  /*97f0*/  ISETP.LT.OR P0, PT, R34, 0x9, !P0 ;  /* 0x000000092200780c */ /* 0x000fe40004701670 */
[----:B------:R-:W-:-:S05]  /*9800*/  F2FP.F16.E4M3.UNPACK_B R23, R23 ;  /* 0x00000017ff17723e */ /* 0x000fca00020006ff */
[----:B------:R-:W-:-:S05]  /*9810*/  HADD2.F32 R23, -RZ, R23.H0_H0 ;  /* 0x20000017ff177230 */ /* 0x000fca0000004100 */
[----:B------:R-:W-:-:S04]  /*9820*/  FMUL R23, R23, UR19 ;  /* 0x0000001317177c20 */ /* 0x000fc80008400000 */
[----:B------:R-:W-:Y:S01]  /*9830*/  FFMA R23, R22, UR24, R23 ;  /* 0x0000001816177c23 */ /* 0x000fe20008000017 */
[----:B------:R-:W-:-:S04]  /*9840*/  PRMT R22, RZ, 0x7610, R22 ;  /* 0x00007610ff167816 */ /* 0x000fc80000000016 */
[----:B------:R-:W-:-:S05]  /*9850*/  F2FP.SATFINITE.E4M3.F32.PACK_AB_MERGE_C R23, RZ, R23, RZ ;  /* 0x00000017ff17723e */ /* 0x000fca00048070ff */
[----:B------:R0:W-:Y:S01]  /*9860*/  @!P4 STG.E.U8 desc[UR28][R24.64+0xb1], R23 ;  /* 0x0000b1171800c986 */ /* 0x0001e2000c10111c */
[----:B------:R-:W-:Y:S05]  /*9870*/  @P0 BRA `(.L_x_223) ;  /* 0x0000000000040947 */ /* 0x000fea0003800000 */
[----:B------:R0:W5:Y:S02]  /*9880*/  LDG.E.U8 R22, desc[UR28][R30.64+0xb0] ;  /* 0x0000b01c1e167981 */ /* 0x000164000c1e1100 */
.L_x_223:
[----:B------:R-:W-:Y:S05]  /*9890*/  BSYNC B1 ;  /* 0x0000000000017941 */ /* 0x000fea0003800000 */
.L_x_222:
        /* <DEDUP_REMOVED lines=8> */
[----:B0-----:R-:W-:-:S05]  /*9920*/  F2FP.SATFINITE.E4M3.F32.PACK_AB_MERGE_C R23, RZ, R22, RZ ;  /* 0x00000016ff17723e */ /* 0x001fca00048070ff */
[----:B------:R0:W-:Y:S01]  /*9930*/  @!P0 STG.E.U8 desc[UR28][R26.64+0xb0], R23 ;  /* 0x0000b0171a008986 */ /* 0x0001e2000c10111c */
[----:B------:R-:W-:Y:S05]  /*9940*/  @P1 BRA `(.L_x_225) ;  /* 0x0000000000041947 */ /* 0x000fea0003800000 */
[----:B------:R0:W5:Y:S02]  /*9950*/  LDG.E.U8 R21, desc[UR28][R30.64+0xb1] ;  /* 0x0000b11c1e157981 */ /* 0x000164000c1e1100 */
.L_x_225:
[----:B------:R-:W-:Y:S05]  /*9960*/  BSYNC B1 ;  /* 0x0000000000017941 */ /* 0x000fea0003800000 */
.L_x_224:
        /* <DEDUP_REMOVED lines=13> */
.L_x_227:
[----:B------:R-:W-:Y:S05]  /*9a40*/  BSYNC B1 ;  /* 0x0000000000017941 */ /* 0x000fea0003800000 */
.L_x_226:
        /* <DEDUP_REMOVED lines=13> */
.L_x_229:
[----:B------:R-:W-:Y:S05]  /*9b20*/  BSYNC B1 ;  /* 0x0000000000017941 */ /* 0x000fea0003800000 */
.L_x_228:
        /* <DEDUP_REMOVED lines=12> */
.L_x_231:
[----:B------:R-:W-:Y:S05]  /*9bf0*/  BSYNC B1 ;  /* 0x0000000000017941 */ /* 0x000fea0003800000 */
.L_x_230:
        /* <DEDUP_REMOVED lines=12> */
.L_x_233:
[----:B------:R-:W-:Y:S05]  /*9cc0*/  BSYNC B1 ;  /* 0x0000000000017941 */ /* 0x000fea0003800000 */
.L_x_232:
        /* <DEDUP_REMOVED lines=13> */
.L_x_235:
[----:B------:R-:W-:Y:S05]  /*9da0*/  BSYNC B1 ;  /* 0x0000000000017941 */ /* 0x000fea0003800000 */
.L_x_234:
        /* <DEDUP_REMOVED lines=13> */
.L_x_237:
[----:B------:R-:W-:Y:S05]  /*9e80*/  BSYNC B1 ;  /* 0x0000000000017941 */ /* 0x000fea0003800000 */
.L_x_236:
        /* <DEDUP_REMOVED lines=12> */
.L_x_239:
[----:B------:R-:W-:Y:S05]  /*9f50*/  BSYNC B1 ;  /* 0x0000000000017941 */ /* 0x000fea0003800000 */
.L_x_238:
        /* <DEDUP_REMOVED lines=12> */
.L_x_241:
[----:B------:R-:W-:Y:S05]  /*a020*/  BSYNC B1 ;  /* 0x0000000000017941 */ /* 0x000fea0003800000 */
.L_x_240:
        /* <DEDUP_REMOVED lines=13> */
.L_x_243:
[----:B------:R-:W-:Y:S05]  /*a100*/  BSYNC B1 ;  /* 0x0000000000017941 */ /* 0x000fea0003800000 */
.L_x_242:
        /* <DEDUP_REMOVED lines=13> */
.L_x_245:
[----:B------:R-:W-:Y:S05]  /*a1e0*/  BSYNC B1 ;  /* 0x0000000000017941 */ /* 0x000fea0003800000 */
.L_x_244:
        /* <DEDUP_REMOVED lines=12> */
.L_x_247:
[----:B------:R-:W-:Y:S05]  /*a2b0*/  BSYNC B1 ;  /* 0x0000000000017941 */ /* 0x000fea0003800000 */
.L_x_246:
        /* <DEDUP_REMOVED lines=12> */
.L_x_249:
[----:B------:R-:W-:Y:S05]  /*a380*/  BSYNC B1 ;  /* 0x0000000000017941 */ /* 0x000fea0003800000 */
.L_x_248:
        /* <DEDUP_REMOVED lines=13> */
.L_x_251:
[----:B------:R-:W-:Y:S05]  /*a460*/  BSYNC B1 ;  /* 0x0000000000017941 */ /* 0x000fea0003800000 */
.L_x_250:
        /* <DEDUP_REMOVED lines=13> */
.L_x_253:
[----:B------:R-:W-:Y:S05]  /*a540*/  BSYNC B1 ;  /* 0x0000000000017941 */ /* 0x000fea0003800000 */
.L_x_252:
        /* <DEDUP_REMOVED lines=12> */
.L_x_255:
[----:B------:R-:W-:Y:S05]  /*a610*/  BSYNC B1 ;  /* 0x0000000000017941 */ /* 0x000fea0003800000 */
.L_x_254:
        /* <DEDUP_REMOVED lines=12> */
.L_x_257:
[----:B------:R-:W-:Y:S05]  /*a6e0*/  BSYNC B1 ;  /* 0x0000000000017941 */ /* 0x000fea0003800000 */
.L_x_256:
        /* <DEDUP_REMOVED lines=13> */
.L_x_259:
[----:B------:R-:W-:Y:S05]  /*a7c0*/  BSYNC B1 ;  /* 0x0000000000017941 */ /* 0x000fea0003800000 */
.L_x_258:
        /* <DEDUP_REMOVED lines=13> */
.L_x_261:
[----:B------:R-:W-:Y:S05]  /*a8a0*/  BSYNC B1 ;  /* 0x0000000000017941 */ /* 0x000fea0003800000 */
.L_x_260:
        /* <DEDUP_REMOVED lines=12> */
.L_x_263:
[----:B------:R-:W-:Y:S05]  /*a970*/  BSYNC B1 ;  /* 0x0000000000017941 */ /* 0x000fea0003800000 */
.L_x_262:
[----:B-----5:R-:W-:Y:S01]  /*a980*/  LOP3.LUT R2, R2, 0xff, RZ, 0xc0, !PT ;  /* 0x000000ff02027812 */ /* 0x020fe200078ec0ff */
[----:B------:R-:W-:Y:S01]  /*a990*/  BSSY B1, `(.L_x_264) ;  /* 0x000000b000017945 */ /* 0x000fe20003800000 */
[----:B------:R-:W-:Y:S02]  /*a9a0*/  ISETP.LT.OR P1, PT, R34, 0x9, !P1 ;  /* 0x000000092200780c */ /* 0x000fe40004f21670 */
[----:B------:R-:W-:-:S05]  /*a9b0*/  F2FP.F16.E4M3.UNPACK_B R2, R2 ;  /* 0x00000002ff02723e */ /* 0x000fca00020006ff */
[----:B------:R-:W-:-:S05]  /*a9c0*/  HADD2.F32 R2, -RZ, R2.H0_H0 ;  /* 0x20000002ff027230 */ /* 0x000fca0000004100 */
[----:B0-----:R-:W-:-:S04]  /*a9d0*/  FMUL R3, R2, UR19 ;  /* 0x0000001302037c20 */ /* 0x001fc80008400000 */
[----:B------:R-:W-:Y:S01]  /*a9e0*/  FFMA R3, R0, UR24, R3 ;  /* 0x0000001800037c23 */ /* 0x000fe20008000003 */
[----:B------:R-:W-:-:S04]  /*a9f0*/  PRMT R0, RZ, 0x7610, R0 ;  /* 0x00007610ff007816 */ /* 0x000fc80000000000 */
[----:B------:R-:W-:-:S05]  /*aa00*/  F2FP.SATFINITE.E4M3.F32.PACK_AB_MERGE_C R3, RZ, R3, RZ ;  /* 0x00000003ff03723e */ /* 0x000fca00048070ff */
[----:B------:R0:W-:Y:S01]  /*aa10*/  @!P0 STG.E.U8 desc[UR28][R26.64+0xd8], R3 ;  /* 0x0000d8031a008986 */ /* 0x0001e2000c10111c */
[----:B------:R-:W-:Y:S05]  /*aa20*/  @P1 BRA `(.L_x_265) ;  /* 0x0000000000041947 */ /* 0x000fea0003800000 */
[----:B------:R0:W5:Y:S02]  /*aa30*/  LDG.E.U8 R0, desc[UR28][R30.64+0xd9] ;  /* 0x0000d91c1e007981 */ /* 0x000164000c1e1100 */
.L_x_265:
[----:B------:R-:W-:Y:S05]  /*aa40*/  BSYNC B1 ;  /* 0x0000000000017941 */ /* 0x000fea0003800000 */
.L_x_264:
[----:B------:R-:W-:Y:S05]  /*aa50*/  @P1 BRA `(.L_x_266) ;  /* 0x0000002000001947 */ /* 0x000fea0003800000 */
[----:B-----5:R-:W-:-:S04]  /*aa60*/  LOP3.LUT R0, R0, 0xff, RZ, 0xc0, !PT ;  /* 0x000000ff00007812 */ /* 0x020fc800078ec0ff */
[----:B------:R-:W-:-:S05]  /*aa70*/  F2FP.F16.E4M3.UNPACK_B R0, R0 ;  /* 0x00000000ff00723e */ /* 0x000fca00020006ff */
[----:B------:R-:W-:-:S05]  /*aa80*/  HADD2.F32 R0, -RZ, R0.H0_H0 ;  /* 0x20000000ff007230 */ /* 0x000fca0000004100 */
[----:B0-----:R-:W-:-:S04]  /*aa90*/  FMUL R3, R0, UR19 ;  /* 0x0000001300037c20 */ /* 0x001fc80008400000 */
[----:B------:R-:W-:-:S05]  /*aaa0*/  FFMA R3, R224, UR24, R3 ;  /* 0x00000018e0037c23 */ /* 0x000fca0008000003 */
[----:B------:R-:W-:-:S05]  /*aab0*/  F2FP.SATFINITE.E4M3.F32.PACK_AB_MERGE_C R3, RZ, R3, RZ ;  /* 0x00000003ff03723e */ /* 0x000fca00048070ff */
[----:B------:R0:W-:Y:S01]  /*aac0*/  STG.E.U8 desc[UR28][R26.64+0xd9], R3 ;  /* 0x0000d9031a007986 */ /* 0x0001e2000c10111c */
[----:B------:R-:W-:Y:S05]  /*aad0*/  BRA `(.L_x_266) ;  /* 0x0000001c00e07947 */ /* 0x000fea0003800000 */
.L_x_41:
[C---:B------:R-:W-:Y:S01]  /*aae0*/  ISETP.GE.AND P0, PT, R35.reuse, 0x2, PT ;  /* 0x000000022300780c */ /* 0x040fe20003f06270 */
[----:B------:R-:W-:Y:S01]  /*aaf0*/  FMUL R222, R222, UR24 ;  /* 0x00000018dede7c20 */ /* 0x000fe20008400000 */
[----:B------:R-:W-:Y:S01]  /*ab00*/  ISETP.GE.AND P1, PT, R35, 0x1, PT ;  /* 0x000000012300780c */ /* 0x000fe20003f26270 */
[----:B------:R-:W-:Y:S01]  /*ab10*/  FMUL R223, R223, UR24 ;  /* 0x00000018dfdf7c20 */ /* 0x000fe20008400000 */
[----:B------:R-:W-:Y:S01]  /*ab20*/  ISETP.LT.OR P4, PT, R34, 0x1, !P0 ;  /* 0x000000012200780c */ /* 0x000fe20004781670 */
[----:B------:R-:W-:Y:S01]  /*ab30*/  FMUL R220, R220, UR24 ;  /* 0x00000018dcdc7c20 */ /* 0x000fe20008400000 */
[----:B------:R-:W-:Y:S01]  /*ab40*/  ISETP.LT.OR P2, PT, R34, 0x1, !P1 ;  /* 0x000000012200780c */ /* 0x000fe20004f41670 */
[----:B------:R-:W-:Y:S01]  /*ab50*/  FMUL R221, R221, UR24 ;  /* 0x00000018dddd7c20 */ /* 0x000fe20008400000 */
[----:B------:R-:W-:Y:S01]  /*ab60*/  F2FP.SATFINITE.E4M3.F32.PACK_AB_MERGE_C R29, RZ, R222, RZ ;  /* 0x000000deff1d723e */ /* 0x000fe200048070ff */
[----:B------:R-:W-:Y:S01]  /*ab70*/  FMUL R219, R219, UR24 ;  /* 0x00000018dbdb7c20 */ /* 0x000fe20008400000 */
[----:B------:R-:W-:Y:S01]  /*ab80*/  F2FP.SATFINITE.E4M3.F32.PACK_AB_MERGE_C R223, RZ, R223, RZ ;  /* 0x000000dfffdf723e */ /* 0x000fe200048070ff */
[----:B------:R-:W-:Y:S01]  /*ab90*/  FMUL R218, R218, UR24 ;  /* 0x00000018dada7c20 */ /* 0x000fe20008400000 */
[C---:B------:R-:W-:Y:S01]  /*aba0*/  ISETP.LT.OR P0, PT, R34.reuse, 0x9, !P0 ;  /* 0x000000092200780c */ /* 0x040fe20004701670 */
[----:B------:R-:W-:Y:S01]  /*abb0*/  FMUL R217, R217, UR24 ;  /* 0x00000018d9d97c20 */ /* 0x000fe20008400000 */
[----:B------:R-:W-:Y:S01]  /*abc0*/  ISETP.LT.OR P1, PT, R34, 0x9, !P1 ;  /* 0x000000092200780c */ /* 0x000fe20004f21670 */
[----:B------:R-:W-:Y:S01]  /*abd0*/  FMUL R216, R216, UR24 ;  /* 0x00000018d8d87c20 */ /* 0x000fe20008400000 */
[----:B------:R-:W-:Y:S01]  /*abe0*/  F2FP.SATFINITE.E4M3.F32.PACK_AB_MERGE_C R221, RZ, R221, RZ ;  /* 0x000000ddffdd723e */ /* 0x000fe200048070ff */
[----:B------:R0:W-:Y:S01]  /*abf0*/  @!P4 STG.E.U8 desc[UR28][R24.64+0x1], R29 ;  /* 0x0000011d1800c986 */ /* 0x0001e2000c10111c */
[----:B------:R-:W-:Y:S01]  /*ac00*/  ISETP.GE.AND P4, PT, R35, 0x9, PT ;  /* 0x000000092300780c */ /* 0x000fe20003f86270 */
[----:B------:R-:W-:Y:S01]  /*ac10*/  FMUL R215, R215, UR24 ;  /* 0x00000018d7d77c20 */ /* 0x000fe20008400000 */
[----:B------:R-:W-:Y:S01]  /*ac20*/  F2FP.SATFINITE.E4M3.F32.PACK_AB_MERGE_C R219, RZ, R219, RZ ;  /* 0x000000dbffdb723e */ /* 0x000fe200048070ff */
[----:B------:R-:W-:Y:S01]  /*ac30*/  @!P2 STG.E.U8 desc[UR28][R24.64], R223 ;  /* 0x000000df1800a986 */ /* 0x000fe2000c10111c */
[----:B------:R-:W-:Y:S01]  /*ac40*/  ISETP.GE.AND P2, PT, R35, 0xa, PT ;  /* 0x0000000a2300780c */ /* 0x000fe20003f46270 */
[----:B------:R-:W-:Y:S01]  /*ac50*/  FMUL R214, R214, UR24 ;  /* 0x00000018d6d67c20 */ /* 0x000fe20008400000 */
[C---:B------:R-:W-:Y:S01]  /*ac60*/  ISETP.LT.OR P5, PT, R34.reuse, 0x1, !P4 ;  /* 0x000000012200780c */ /* 0x040fe200067a1670 */
[----:B------:R-:W-:Y:S01]  /*ac70*/  FMUL R213, R213, UR24 ;  /* 0x00000018d5d57c20 */ /* 0x000fe20008400000 */
[C---:B------:R-:W-:Y:S01]  /*ac80*/  ISETP.LT.OR P6, PT, R34.reuse, 0x1, !P2 ;  /* 0x000000012200780c */ /* 0x040fe200057c1670 */
[----:B------:R-:W-:Y:S01]  /*ac90*/  @!P1 STG.E.U8 desc[UR28][R26.64], R221 ;  /* 0x000000dd1a009986 */ /* 0x000fe2000c10111c */
[----:B------:R-:W-:Y:S01]  /*aca0*/  ISETP.LT.OR P4, PT, R34, 0x9, !P4 ;  /* 0x000000092200780c */ /* 0x000fe20006781670 */
[----:B------:R-:W-:Y:S01]  /*acb0*/  FMUL R212, R212, UR24 ;  /* 0x00000018d4d47c20 */ /* 0x000fe20008400000 */
[----:B0-----:R-:W-:Y:S01]  /*acc0*/  F2FP.SATFINITE.E4M3.F32.PACK_AB_MERGE_C R29, RZ, R220, RZ ;  /* 0x000000dcff1d723e */ /* 0x001fe200048070ff */
[----:B------:R-:W-:Y:S01]  /*acd0*/  FMUL R211, R211, UR24 ;  /* 0x00000018d3d37c20 */ /* 0x000fe20008400000 */
[----:B------:R-:W-:Y:S01]  /*ace0*/  F2FP.SATFINITE.E4M3.F32.PACK_AB_MERGE_C R31, RZ, R218, RZ ;  /* 0x000000daff1f723e */ /* 0x000fe200048070ff */
[----:B------:R-:W-:Y:S01]  /*acf0*/  FMUL R210, R210, UR24 ;  /* 0x00000018d2d27c20 */ /* 0x000fe20008400000 */
[C---:B------:R-:W-:Y:S01]  /*ad00*/  ISETP.LT.OR P2, PT, R34.reuse, 0x9, !P2 ;  /* 0x000000092200780c */ /* 0x040fe20005741670 */
[----:B------:R0:W-:Y:S01]  /*ad10*/  @!P0 STG.E.U8 desc[UR28][R26.64+0x1], R29 ;  /* 0x0000011d1a008986 */ /* 0x0001e2000c10111c */
[----:B------:R-:W-:Y:S01]  /*ad20*/  ISETP.GE.AND P0, PT, R35, 0x11, PT ;  /* 0x000000112300780c */ /* 0x000fe20003f06270 */
[----:B------:R-:W-:Y:S01]  /*ad30*/  FMUL R209, R209, UR24 ;  /* 0x00000018d1d17c20 */ /* 0x000fe20008400000 */
[----:B------:R-:W-:Y:S01]  /*ad40*/  ISETP.GE.AND P1, PT, R35, 0x12, PT ;  /* 0x000000122300780c */ /* 0x000fe20003f26270 */
[----:B------:R-:W-:Y:S01]  /*ad50*/  @!P5 STG.E.U8 desc[UR28][R24.64+0x8], R219 ;  /* 0x000008db1800d986 */ /* 0x000fe2000c10111c */
[----:B------:R-:W-:Y:S01]  /*ad60*/  ISETP.LT.OR P5, PT, R34, 0x1, !P0 ;  /* 0x000000012200780c */ /* 0x000fe200047a1670 */
[----:B------:R-:W-:Y:S01]  /*ad70*/  FMUL R208, R208, UR24 ;  /* 0x00000018d0d07c20 */ /* 0x000fe20008400000 */
[----:B------:R-:W-:Y:S01]  /*ad80*/  F2FP.SATFINITE.E4M3.F32.PACK_AB_MERGE_C R217, RZ, R217, RZ ;  /* 0x000000d9ffd9723e */ /* 0x000fe200048070ff */
[----:B------:R1:W-:Y:S01]  /*ad90*/  @!P6 STG.E.U8 desc[UR28][R24.64+0x9], R31 ;  /* 0x0000091f1800e986 */ /* 0x0003e2000c10111c */
[----:B------:R-:W-:Y:S01]  /*ada0*/  ISETP.LT.OR P6, PT, R34, 0x1, !P1 ;  /* 0x000000012200780c */ /* 0x000fe20004fc1670 */
[----:B------:R-:W-:Y:S01]  /*adb0*/  FMUL R207, R207, UR24 ;  /* 0x00000018cfcf7c20 */ /* 0x000fe20008400000 */
[----:B------:R-:W-:Y:S01]  /*adc0*/  F2FP.SATFINITE.E4M3.F32.PACK_AB_MERGE_C R215, RZ, R215, RZ ;  /* 0x000000d7ffd7723e */ /* 0x000fe200048070ff */
[----:B------:R-:W-:Y:S01]  /*add0*/  @!P4 STG.E.U8 desc[UR28][R26.64+0x8], R217 ;  /* 0x000008d91a00c986 */ /* 0x000fe2000c10111c */
[----:B0-----:R-:W-:Y:S01]  /*ade0*/  F2FP.SATFINITE.E4M3.F32.PACK_AB_MERGE_C R29, RZ, R216, RZ ;  /* 0x000000d8ff1d723e */ /* 0x001fe200048070ff */
[----:B------:R-:W-:Y:S01]  /*adf0*/  FMUL R206, R206, UR24 ;  /* 0x00000018cece7c20 */ /* 0x000fe20008400000 */
[----:B------:R-:W-:Y:S01]  /*ae00*/  ISETP.GE.AND P4, PT, R35, 0x19, PT ;  /* 0x000000192300780c */ /* 0x000fe20003f86270 */
[----:B------:R-:W-:Y:S01]  /*ae10*/  FMUL R205, R205, UR24 ;  /* 0x00000018cdcd7c20 */ /* 0x000fe20008400000 */
[C---:B------:R-:W-:Y:S01]  /*ae20*/  ISETP.LT.OR P0, PT, R34.reuse, 0x9, !P0 ;  /* 0x000000092200780c */ /* 0x040fe20004701670 */
[----:B------:R0:W-:Y:S01]  /*ae30*/  @!P2 STG.E.U8 desc[UR28][R26.64+0x9], R29 ;  /* 0x0000091d1a00a986 */ /* 0x0001e2000c10111c */
[----:B------:R-:W-:Y:S01]  /*ae40*/  ISETP.LT.OR P1, PT, R34, 0x9, !P1 ;  /* 0x000000092200780c */ /* 0x000fe20004f21670 */
[----:B------:R-:W-:Y:S01]  /*ae50*/  FMUL R204, R204, UR24 ;  /* 0x00000018cccc7c20 */ /* 0x000fe20008400000 */
[----:B-1----:R-:W-:Y:S01]  /*ae60*/  F2FP.SATFINITE.E4M3.F32.PACK_AB_MERGE_C R31, RZ, R214, RZ ;  /* 0x000000d6ff1f723e */ /* 0x002fe200048070ff */
[----:B------:R-:W-:Y:S01]  /*ae70*/  @!P5 STG.E.U8 desc[UR28][R24.64+0x10], R215 ;  /* 0x000010d71800d986 */ /* 0x000fe2000c10111c */
[----:B------:R-:W-:Y:S01]  /*ae80*/  ISETP.GE.AND P2, PT, R35, 0x1a, PT ;  /* 0x0000001a2300780c */ /* 0x000fe20003f46270 */
[----:B------:R-:W-:Y:S01]  /*ae90*/  FMUL R203, R203, UR24 ;  /* 0x00000018cbcb7c20 */ /* 0x000fe20008400000 */
[C---:B------:R-:W-:Y:S01]  /*aea0*/  ISETP.LT.OR P5, PT, R34.reuse, 0x1, !P4 ;  /* 0x000000012200780c */ /* 0x040fe200067a1670 */
[----:B------:R1:W-:Y:S01]  /*aeb0*/  @!P6 STG.E.U8 desc[UR28][R24.64+0x11], R31 ;  /* 0x0000111f1800e986 */ /* 0x0003e2000c10111c */
[----:B------:R-:W-:Y:S01]  /*aec0*/  ISETP.LT.OR P6, PT, R34, 0x1, !P2 ;  /* 0x000000012200780c */ /* 0x000fe200057c1670 */
[----:B------:R-:W-:Y:S01]  /*aed0*/  FMUL R202, R202, UR24 ;  /* 0x00000018caca7c20 */ /* 0x000fe20008400000 */
[----:B------:R-:W-:Y:S01]  /*aee0*/  F2FP.SATFINITE.E4M3.F32.PACK_AB_MERGE_C R213, RZ, R213, RZ ;  /* 0x000000d5ffd5723e */ /* 0x000fe200048070ff */
[----:B------:R-:W-:Y:S01]  /*aef0*/  FMUL R201, R201, UR24 ;  /* 0x00000018c9c97c20 */ /* 0x000fe20008400000 */
[----:B0-----:R-:W-:Y:S01]  /*af00*/  F2FP.SATFINITE.E4M3.F32.PACK_AB_MERGE_C R29, RZ, R212, RZ ;  /* 0x000000d4ff1d723e */ /* 0x001fe200048070ff */
[----:B------:R-:W-:Y:S01]  /*af10*/  FMUL R200, R200, UR24 ;  /* 0x00000018c8c87c20 */ /* 0x000fe20008400000 */
[----:B------:R-:W-:Y:S01]  /*af20*/  F2FP.SATFINITE.E4M3.F32.PACK_AB_MERGE_C R211, RZ, R211, RZ ;  /* 0x000000d3ffd3723e */ /* 0x000fe200048070ff */
[----:B------:R-:W-:Y:S01]  /*af30*/  @!P0 STG.E.U8 desc[UR28][R26.64+0x10], R213 ;  /* 0x000010d51a008986 */ /* 0x000fe2000c10111c */
[----:B------:R-:W-:Y:S01]  /*af40*/  ISETP.GE.AND P0, PT, R35, 0x21, PT ;  /* 0x000000212300780c */ /* 0x000fe20003f06270 */
[----:B------:R-:W-:Y:S01]  /*af50*/  FMUL R199, R199, UR24 ;  /* 0x00000018c7c77c20 */ /* 0x000fe20008400000 */
[----:B------:R-:W-:Y:S01]  /*af60*/  ISETP.LT.OR P4, PT, R34, 0x9, !P4 ;  /* 0x000000092200780c */ /* 0x000fe20006781670 */
[----:B------:R0:W-:Y:S01]  /*af70*/  @!P1 STG.E.U8 desc[UR28][R26.64+0x11], R29 ;  /* 0x0000111d1a009986 */ /* 0x0001e2000c10111c */
[----:B-1----:R-:W-:Y:S01]  /*af80*/  F2FP.SATFINITE.E4M3.F32.PACK_AB_MERGE_C R31, RZ, R210, RZ ;  /* 0x000000d2ff1f723e */ /* 0x002fe200048070ff */
[----:B------:R-:W-:Y:S01]  /*af90*/  FMUL R198, R198, UR24 ;  /* 0x00000018c6c67c20 */ /* 0x000fe20008400000 */
[C---:B------:R-:W-:Y:S01]  /*afa0*/  ISETP.LT.OR P2, PT, R34.reuse, 0x9, !P2 ;  /* 0x000000092200780c */ /* 0x040fe20005741670 */
        /* <DEDUP_REMOVED lines=219> */
[----:B------:R-:W-:Y:S01]  /*bd60*/  ISETP.LT.OR P1, PT, R34, 0x9, !P1 ;  /* 0x000000092200780c */ /* 0x000fe20004f21670 */
        /* <DEDUP_REMOVED lines=15> */
[C---:B------:R-:W-:Y:S01]  /*be60*/  ISETP.LT.OR P4, PT, R34.reuse, 0x9, !P4 ;  /* 0x000000092200780c */ /* 0x040fe20006781670 */
        /* <DEDUP_REMOVED lines=43> */
[----:B------:R-:W-:Y:S01]  /*c120*/  ISETP.LT.OR P2, PT, R34, 0x9, !P2 ;  /* 0x000000092200780c */ /* 0x000fe20005741670 */
[----:B------:R-:W-:Y:S01]  /*c130*/  @!P5 STG.E.U8 desc[UR28][R24.64+0x88], R155 ;  /* 0x0000889b1800d986 */ /* 0x000fe2000c10111c */
[----:B------:R-:W-:Y:S01]  /*c140*/  ISETP.GE.AND P5, PT, R35, 0x92, PT ;  /* 0x000000922300780c */ /* 0x000fe20003fa6270 */
[----:B-----5:R-:W-:Y:S01]  /*c150*/  FMUL R0, R0, UR24 ;  /* 0x0000001800007c20 */ /* 0x020fe20008400000 */
[C---:B------:R-:W-:Y:S01]  /*c160*/  ISETP.LT.OR P1, PT, R34.reuse, 0x1, !P0 ;  /* 0x000000012200780c */ /* 0x040fe20004721670 */
[----:B------:R1:W-:Y:S01]  /*c170*/  @!P6 STG.E.U8 desc[UR28][R24.64+0x89], R31 ;  /* 0x0000891f1800e986 */ /* 0x0003e2000c10111c */
[----:B------:R-:W-:Y:S01]  /*c180*/  ISETP.LT.OR P6, PT, R34, 0x1, !P5 ;  /* 0x000000012200780c */ /* 0x000fe20006fc1670 */
[----:B------:R-:W-:Y:S01]  /*c190*/  FMUL R224, R224, UR24 ;  /* 0x00000018e0e07c20 */ /* 0x000fe20008400000 */
[----:B------:R-:W-:-:S02]  /*c1a0*/  F2FP.SATFINITE.E4M3.F32.PACK_AB_MERGE_C R153, RZ, R153, RZ ;  /* 0x00000099ff99723e */ /* 0x000fc400048070ff */
[----:B0-----:R-:W-:Y:S02]  /*c1b0*/  F2FP.SATFINITE.E4M3.F32.PACK_AB_MERGE_C R29, RZ, R152, RZ ;  /* 0x00000098ff1d723e */ /* 0x001fe400048070ff */
[----:B------:R-:W-:Y:S01]  /*c1c0*/  F2FP.SATFINITE.E4M3.F32.PACK_AB_MERGE_C R151, RZ, R151, RZ ;  /* 0x00000097ff97723e */ /* 0x000fe200048070ff */
[----:B------:R-:W-:Y:S01]  /*c1d0*/  @!P4 STG.E.U8 desc[UR28][R26.64+0x88], R153 ;  /* 0x000088991a00c986 */ /* 0x000fe2000c10111c */
[C---:B------:R-:W-:Y:S02]  /*c1e0*/  ISETP.LT.OR P0, PT, R34.reuse, 0x9, !P0 ;  /* 0x000000092200780c */ /* 0x040fe40004701670 */
[----:B------:R-:W-:Y:S01]  /*c1f0*/  ISETP.LT.OR P5, PT, R34, 0x9, !P5 ;  /* 0x000000092200780c */ /* 0x000fe20006fa1670 */
[----:B------:R0:W-:Y:S01]  /*c200*/  @!P2 STG.E.U8 desc[UR28][R26.64+0x89], R29 ;  /* 0x0000891d1a00a986 */ /* 0x0001e2000c10111c */
[----:B-1----:R-:W-:Y:S02]  /*c210*/  F2FP.SATFINITE.E4M3.F32.PACK_AB_MERGE_C R31, RZ, R150, RZ ;  /* 0x00000096ff1f723e */ /* 0x002fe400048070ff */
[----:B------:R-:W-:Y:S01]  /*c220*/  F2FP.SATFINITE.E4M3.F32.PACK_AB_MERGE_C R149, RZ, R149, RZ ;  /* 0x00000095ff95723e */ /* 0x000fe200048070ff */
[----:B------:R-:W-:Y:S01]  /*c230*/  @!P1 STG.E.U8 desc[UR28][R24.64+0x90], R151 ;  /* 0x0000909718009986 */ /* 0x000fe2000c10111c */
[----:B------:R-:W-:-:S02]  /*c240*/  ISETP.GE.AND P1, PT, R35, 0x9a, PT ;  /* 0x0000009a2300780c */ /* 0x000fc40003f26270 */
[----:B------:R-:W-:Y:S01]  /*c250*/  F2FP.SATFINITE.E4M3.F32.PACK_AB_MERGE_C R147, RZ, R147, RZ ;  /* 0x00000093ff93723e */ /* 0x000fe200048070ff */
[----:B------:R1:W-:Y:S01]  /*c260*/  @!P6 STG.E.U8 desc[UR28][R24.64+0x91], R31 ;  /* 0x0000911f1800e986 */ /* 0x0003e2000c10111c */
[----:B------:R-:W-:Y:S02]  /*c270*/  ISETP.GE.AND P6, PT, R35, 0x99, PT ;  /* 0x000000992300780c */ /* 0x000fe40003fc6270 */
[C---:B------:R-:W-:Y:S01]  /*c280*/  ISETP.LT.OR P4, PT, R34.reuse, 0x1, !P1 ;  /* 0x000000012200780c */ /* 0x040fe20004f81670 */
[----:B------:R-:W-:Y:S01]  /*c290*/  @!P0 STG.E.U8 desc[UR28][R26.64+0x90], R149 ;  /* 0x000090951a008986 */ /* 0x000fe2000c10111c */
[C---:B------:R-:W-:Y:S02]  /*c2a0*/  ISETP.LT.OR P2, PT, R34.reuse, 0x1, !P6 ;  /* 0x000000012200780c */ /* 0x040fe40007741670 */
[----:B0-----:R-:W-:Y:S02]  /*c2b0*/  F2FP.SATFINITE.E4M3.F32.PACK_AB_MERGE_C R29, RZ, R148, RZ ;  /* 0x00000094ff1d723e */ /* 0x001fe400048070ff */
[----:B------:R-:W-:-:S02]  /*c2c0*/  ISETP.LT.OR P0, PT, R34, 0x9, !P6 ;  /* 0x000000092200780c */ /* 0x000fc40007701670 */
[----:B------:R-:W-:Y:S01]  /*c2d0*/  ISETP.LT.OR P1, PT, R34, 0x9, !P1 ;  /* 0x000000092200780c */ /* 0x000fe20004f21670 */
[----:B------:R0:W-:Y:S01]  /*c2e0*/  @!P5 STG.E.U8 desc[UR28][R26.64+0x91], R29 ;  /* 0x0000911d1a00d986 */ /* 0x0001e2000c10111c */
[----:B-1----:R-:W-:Y:S02]  /*c2f0*/  F2FP.SATFINITE.E4M3.F32.PACK_AB_MERGE_C R31, RZ, R146, RZ ;  /* 0x00000092ff1f723e */ /* 0x002fe400048070ff */
[----:B------:R-:W-:Y:S02]  /*c300*/  F2FP.SATFINITE.E4M3.F32.PACK_AB_MERGE_C R145, RZ, R145, RZ ;  /* 0x00000091ff91723e */ /* 0x000fe400048070ff */
[----:B------:R-:W-:Y:S01]  /*c310*/  F2FP.SATFINITE.E4M3.F32.PACK_AB_MERGE_C R143, RZ, R143, RZ ;  /* 0x0000008fff8f723e */ /* 0x000fe200048070ff */
[----:B------:R-:W-:Y:S01]  /*c320*/  @!P2 STG.E.U8 desc[UR28][R24.64+0x98], R147 ;  /* 0x000098931800a986 */ /* 0x000fe2000c10111c */
[C---:B------:R-:W-:Y:S02]  /*c330*/  ISETP.GE.AND P2, PT, R35.reuse, 0xa2, PT ;  /* 0x000000a22300780c */ /* 0x040fe40003f46270 */
[----:B------:R-:W-:Y:S01]  /*c340*/  F2FP.SATFINITE.E4M3.F32.PACK_AB_MERGE_C R141, RZ, R141, RZ ;  /* 0x0000008dff8d723e */ /* 0x000fe200048070ff */
[----:B------:R1:W-:Y:S01]  /*c350*/  @!P4 STG.E.U8 desc[UR28][R24.64+0x99], R31 ;  /* 0x0000991f1800c986 */ /* 0x0003e2000c10111c */
[----:B------:R-:W-:-:S02]  /*c360*/  ISETP.GE.AND P4, PT, R35, 0xa1, PT ;  /* 0x000000a12300780c */ /* 0x000fc40003f86270 */
[C---:B------:R-:W-:Y:S01]  /*c370*/  ISETP.LT.OR P6, PT, R34.reuse, 0x1, !P2 ;  /* 0x000000012200780c */ /* 0x040fe200057c1670 */
[----:B------:R-:W-:Y:S01]  /*c380*/  @!P0 STG.E.U8 desc[UR28][R26.64+0x98], R145 ;  /* 0x000098911a008986 */ /* 0x000fe2000c10111c */
[C---:B------:R-:W-:Y:S02]  /*c390*/  ISETP.LT.OR P5, PT, R34.reuse, 0x1, !P4 ;  /* 0x000000012200780c */ /* 0x040fe400067a1670 */
[----:B------:R-:W-:Y:S02]  /*c3a0*/  ISETP.LT.OR P4, PT, R34, 0x9, !P4 ;  /* 0x000000092200780c */ /* 0x000fe40006781670 */
[----:B0-----:R-:W-:Y:S02]  /*c3b0*/  F2FP.SATFINITE.E4M3.F32.PACK_AB_MERGE_C R29, RZ, R144, RZ ;  /* 0x00000090ff1d723e */ /* 0x001fe400048070ff */
[C---:B------:R-:W-:Y:S02]  /*c3c0*/  ISETP.GE.AND P0, PT, R35.reuse, 0xaa, PT ;  /* 0x000000aa2300780c */ /* 0x040fe40003f06270 */
[----:B-1----:R-:W-:Y:S01]  /*c3d0*/  F2FP.SATFINITE.E4M3.F32.PACK_AB_MERGE_C R31, RZ, R142, RZ ;  /* 0x0000008eff1f723e */ /* 0x002fe200048070ff */
[----:B------:R0:W-:Y:S01]  /*c3e0*/  @!P1 STG.E.U8 desc[UR28][R26.64+0x99], R29 ;  /* 0x0000991d1a009986 */ /* 0x0001e2000c10111c */
[----:B------:R-:W-:-:S02]  /*c3f0*/  ISETP.GE.AND P1, PT, R35, 0xa9, PT ;  /* 0x000000a92300780c */ /* 0x000fc40003f26270 */
[C---:B------:R-:W-:Y:S01]  /*c400*/  ISETP.LT.OR P2, PT, R34.reuse, 0x9, !P2 ;  /* 0x000000092200780c */ /* 0x040fe20005741670 */
[----:B------:R-:W-:Y:S01]  /*c410*/  @!P5 STG.E.U8 desc[UR28][R24.64+0xa0], R143 ;  /* 0x0000a08f1800d986 */ /* 0x000fe2000c10111c */
[C---:B------:R-:W-:Y:S02]  /*c420*/  ISETP.LT.OR P5, PT, R34.reuse, 0x1, !P0 ;  /* 0x000000012200780c */ /* 0x040fe400047a1670 */
[----:B------:R-:W-:Y:S01]  /*c430*/  F2FP.SATFINITE.E4M3.F32.PACK_AB_MERGE_C R139, RZ, R139, RZ ;  /* 0x0000008bff8b723e */ /* 0x000fe200048070ff */
[----:B------:R1:W-:Y:S01]  /*c440*/  @!P6 STG.E.U8 desc[UR28][R24.64+0xa1], R31 ;  /* 0x0000a11f1800e986 */ /* 0x0003e2000c10111c */
[----:B------:R-:W-:Y:S02]  /*c450*/  F2FP.SATFINITE.E4M3.F32.PACK_AB_MERGE_C R137, RZ, R137, RZ ;  /* 0x00000089ff89723e */ /* 0x000fe400048070ff */
[C---:B------:R-:W-:Y:S01]  /*c460*/  ISETP.LT.OR P0, PT, R34.reuse, 0x9, !P0 ;  /* 0x000000092200780c */ /* 0x040fe20004701670 */
[----:B------:R-:W-:Y:S01]  /*c470*/  @!P4 STG.E.U8 desc[UR28][R26.64+0xa0], R141 ;  /* 0x0000a08d1a00c986 */ /* 0x000fe2000c10111c */
[----:B------:R-:W-:-:S02]  /*c480*/  ISETP.LT.OR P4, PT, R34, 0x1, !P1 ;  /* 0x000000012200780c */ /* 0x000fc40004f81670 */
[C---:B------:R-:W-:Y:S02]  /*c490*/  ISETP.LT.OR P1, PT, R34.reuse, 0x9, !P1 ;  /* 0x000000092200780c */ /* 0x040fe40004f21670 */
[----:B0-----:R-:W-:Y:S02]  /*c4a0*/  F2FP.SATFINITE.E4M3.F32.PACK_AB_MERGE_C R29, RZ, R140, RZ ;  /* 0x0000008cff1d723e */ /* 0x001fe400048070ff */
[----:B------:R-:W-:Y:S02]  /*c4b0*/  F2FP.SATFINITE.E4M3.F32.PACK_AB_MERGE_C R33, RZ, R136, RZ ;  /* 0x00000088ff21723e */ /* 0x000fe400048070ff */
[----:B-1----:R-:W-:Y:S01]  /*c4c0*/  F2FP.SATFINITE.E4M3.F32.PACK_AB_MERGE_C R31, RZ, R138, RZ ;  /* 0x0000008aff1f723e */ /* 0x002fe200048070ff */
[----:B------:R0:W-:Y:S01]  /*c4d0*/  @!P2 STG.E.U8 desc[UR28][R26.64+0xa1], R29 ;  /* 0x0000a11d1a00a986 */ /* 0x0001e2000c10111c */
[----:B------:R-:W-:Y:S02]  /*c4e0*/  ISETP.GE.AND P2, PT, R35, 0xb1, PT ;  /* 0x000000b12300780c */ /* 0x000fe40003f46270 */
[----:B------:R-:W-:Y:S01]  /*c4f0*/  F2FP.SATFINITE.E4M3.F32.PACK_AB_MERGE_C R23, RZ, R23, RZ ;  /* 0x00000017ff17723e */ /* 0x000fe200048070ff */
[----:B------:R-:W-:Y:S01]  /*c500*/  @!P4 STG.E.U8 desc[UR28][R24.64+0xa8], R139 ;  /* 0x0000a88b1800c986 */ /* 0x000fe2000c10111c */
[----:B------:R-:W-:-:S02]  /*c510*/  ISETP.LT.OR P4, PT, R34, 0x1, !P2 ;  /* 0x000000012200780c */ /* 0x000fc40005781670 */
[C---:B------:R-:W-:Y:S01]  /*c520*/  ISETP.LT.OR P2, PT, R34.reuse, 0x9, !P2 ;  /* 0x000000092200780c */ /* 0x040fe20005741670 */
[----:B------:R1:W-:Y:S01]  /*c530*/  @!P5 STG.E.U8 desc[UR28][R24.64+0xa9], R31 ;  /* 0x0000a91f1800d986 */ /* 0x0003e2000c10111c */
[----:B------:R-:W-:Y:S02]  /*c540*/  F2FP.SATFINITE.E4M3.F32.PACK_AB_MERGE_C R21, RZ, R21, RZ ;  /* 0x00000015ff15723e */ /* 0x000fe400048070ff */
[----:B------:R-:W-:Y:S01]  /*c550*/  F2FP.SATFINITE.E4M3.F32.PACK_AB_MERGE_C R19, RZ, R19, RZ ;  /* 0x00000013ff13723e */ /* 0x000fe200048070ff */
[----:B------:R-:W-:Y:S01]  /*c560*/  @!P1 STG.E.U8 desc[UR28][R26.64+0xa8], R137 ;  /* 0x0000a8891a009986 */ /* 0x000fe2000c10111c */
[----:B------:R-:W-:Y:S02]  /*c570*/  ISETP.GE.AND P1, PT, R35, 0xb2, PT ;  /* 0x000000b22300780c */ /* 0x000fe40003f26270 */
[----:B0-----:R-:W-:Y:S01]  /*c580*/  F2FP.SATFINITE.E4M3.F32.PACK_AB_MERGE_C R29, RZ, R22, RZ ;  /* 0x00000016ff1d723e */ /* 0x001fe200048070ff */
[----:B------:R-:W-:Y:S01]  /*c590*/  @!P0 STG.E.U8 desc[UR28][R26.64+0xa9], R33 ;  /* 0x0000a9211a008986 */ /* 0x000fe2000c10111c */
[----:B------:R-:W-:-:S02]  /*c5a0*/  ISETP.LT.OR P5, PT, R34, 0x1, !P1 ;  /* 0x000000012200780c */ /* 0x000fc40004fa1670 */
[C---:B------:R-:W-:Y:S01]  /*c5b0*/  ISETP.GE.AND P0, PT, R35.reuse, 0xb9, PT ;  /* 0x000000b92300780c */ /* 0x040fe20003f06270 */
[----:B------:R0:W-:Y:S01]  /*c5c0*/  @!P4 STG.E.U8 desc[UR28][R24.64+0xb0], R23 ;  /* 0x0000b0171800c986 */ /* 0x0001e2000c10111c */
[----:B------:R-:W-:Y:S02]  /*c5d0*/  ISETP.GE.AND P4, PT, R35, 0xba, PT ;  /* 0x000000ba2300780c */ /* 0x000fe40003f86270 */
[C---:B------:R-:W-:Y:S02]  /*c5e0*/  ISETP.LT.OR P1, PT, R34.reuse, 0x9, !P1 ;  /* 0x000000092200780c */ /* 0x040fe40004f21670 */
[C---:B------:R-:W-:Y:S02]  /*c5f0*/  ISETP.LT.OR P6, PT, R34.reuse, 0x1, !P0 ;  /* 0x000000012200780c */ /* 0x040fe400047c1670 */
[----:B-1----:R-:W-:Y:S02]  /*c600*/  F2FP.SATFINITE.E4M3.F32.PACK_AB_MERGE_C R31, RZ, R20, RZ ;  /* 0x00000014ff1f723e */ /* 0x002fe400048070ff */
[C---:B------:R-:W-:Y:S01]  /*c610*/  ISETP.LT.OR P0, PT, R34.reuse, 0x9, !P0 ;  /* 0x000000092200780c */ /* 0x040fe20004701670 */
[----:B------:R-:W-:Y:S01]  /*c620*/  @!P5 STG.E.U8 desc[UR28][R24.64+0xb1], R29 ;  /* 0x0000b11d1800d986 */ /* 0x000fe2000c10111c */
[----:B------:R-:W-:-:S02]  /*c630*/  ISETP.LT.OR P5, PT, R34, 0x9, !P4 ;  /* 0x000000092200780c */ /* 0x000fc400067a1670 */
[----:B0-----:R-:W-:Y:S01]  /*c640*/  F2FP.SATFINITE.E4M3.F32.PACK_AB_MERGE_C R23, RZ, R18, RZ ;  /* 0x00000012ff17723e */ /* 0x001fe200048070ff */
[----:B------:R0:W-:Y:S01]  /*c650*/  @!P2 STG.E.U8 desc[UR28][R26.64+0xb0], R21 ;  /* 0x0000b0151a00a986 */ /* 0x0001e2000c10111c */
[C---:B------:R-:W-:Y:S02]  /*c660*/  ISETP.LT.OR P2, PT, R34.reuse, 0x1, !P4 ;  /* 0x000000012200780c */ /* 0x040fe40006741670 */
[C---:B------:R-:W-:Y:S01]  /*c670*/  ISETP.GE.AND P4, PT, R35.reuse, 0xc2, PT ;  /* 0x000000c22300780c */ /* 0x040fe20003f86270 */
[----:B------:R-:W-:Y:S01]  /*c680*/  @!P1 STG.E.U8 desc[UR28][R26.64+0xb1], R31 ;  /* 0x0000b11f1a009986 */ /* 0x000fe2000c10111c */
[----:B------:R-:W-:Y:S02]  /*c690*/  ISETP.GE.AND P1, PT, R35, 0xc1, PT ;  /* 0x000000c12300780c */ /* 0x000fe40003f26270 */
[----:B------:R-:W-:Y:S01]  /*c6a0*/  F2FP.SATFINITE.E4M3.F32.PACK_AB_MERGE_C R17, RZ, R17, RZ ;  /* 0x00000011ff11723e */ /* 0x000fe200048070ff */
[----:B------:R1:W-:Y:S01]  /*c6b0*/  @!P6 STG.E.U8 desc[UR28][R24.64+0xb8], R19 ;  /* 0x0000b8131800e986 */ /* 0x0003e2000c10111c */
[----:B------:R-:W-:-:S02]  /*c6c0*/  ISETP.LT.OR P6, PT, R34, 0x1, !P1 ;  /* 0x000000012200780c */ /* 0x000fc40004fc1670 */
[----:B------:R-:W-:Y:S02]  /*c6d0*/  F2FP.SATFINITE.E4M3.F32.PACK_AB_MERGE_C R15, RZ, R15, RZ ;  /* 0x0000000fff0f723e */ /* 0x000fe400048070ff */
[----:B0-----:R-:W-:Y:S01]  /*c6e0*/  F2FP.SATFINITE.E4M3.F32.PACK_AB_MERGE_C R21, RZ, R14, RZ ;  /* 0x0000000eff15723e */ /* 0x001fe200048070ff */
[----:B------:R-:W-:Y:S01]  /*c6f0*/  @!P2 STG.E.U8 desc[UR28][R24.64+0xb9], R23 ;  /* 0x0000b9171800a986 */ /* 0x000fe2000c10111c */
[C---:B------:R-:W-:Y:S02]  /*c700*/  ISETP.LT.OR P2, PT, R34.reuse, 0x1, !P4 ;  /* 0x000000012200780c */ /* 0x040fe40006741670 */
[----:B------:R-:W-:Y:S01]  /*c710*/  ISETP.LT.OR P1, PT, R34, 0x9, !P1 ;  /* 0x000000092200780c */ /* 0x000fe20004f21670 */
[----:B------:R0:W-:Y:S01]  /*c720*/  @!P0 STG.E.U8 desc[UR28][R26.64+0xb8], R17 ;  /* 0x0000b8111a008986 */ /* 0x0001e2000c10111c */
[----:B------:R-:W-:Y:S02]  /*c730*/  ISETP.GE.AND P0, PT, R35, 0xc9, PT ;  /* 0x000000c92300780c */ /* 0x000fe40003f06270 */
[----:B-1----:R-:W-:-:S02]  /*c740*/  F2FP.SATFINITE.E4M3.F32.PACK_AB_MERGE_C R19, RZ, R16, RZ ;  /* 0x00000010ff13723e */ /* 0x002fc400048070ff */
[----:B------:R-:W-:Y:S02]  /*c750*/  F2FP.SATFINITE.E4M3.F32.PACK_AB_MERGE_C R13, RZ, R13, RZ ;  /* 0x0000000dff0d723e */ /* 0x000fe400048070ff */
[----:B------:R-:W-:Y:S01]  /*c760*/  F2FP.SATFINITE.E4M3.F32.PACK_AB_MERGE_C R11, RZ, R11, RZ ;  /* 0x0000000bff0b723e */ /* 0x000fe200048070ff */
[----:B------:R-:W-:Y:S01]  /*c770*/  @!P5 STG.E.U8 desc[UR28][R26.64+0xb9], R19 ;  /* 0x0000b9131a00d986 */ /* 0x000fe2000c10111c */
[C---:B------:R-:W-:Y:S02]  /*c780*/  ISETP.LT.OR P5, PT, R34.reuse, 0x9, !P4 ;  /* 0x000000092200780c */ /* 0x040fe400067a1670 */
[----:B------:R-:W-:Y:S01]  /*c790*/  ISETP.GE.AND P4, PT, R35, 0xca, PT ;  /* 0x000000ca2300780c */ /* 0x000fe20003f86270 */
[----:B------:R-:W-:Y:S01]  /*c7a0*/  @!P2 STG.E.U8 desc[UR28][R24.64+0xc1], R21 ;  /* 0x0000c1151800a986 */ /* 0x000fe2000c10111c */
[----:B0-----:R-:W-:Y:S02]  /*c7b0*/  F2FP.SATFINITE.E4M3.F32.PACK_AB_MERGE_C R17, RZ, R10, RZ ;  /* 0x0000000aff11723e */ /* 0x001fe400048070ff */
[C---:B------:R-:W-:Y:S01]  /*c7c0*/  ISETP.LT.OR P2, PT, R34.reuse, 0x1, !P4 ;  /* 0x000000012200780c */ /* 0x040fe20006741670 */
[----:B------:R0:W-:Y:S01]  /*c7d0*/  @!P6 STG.E.U8 desc[UR28][R24.64+0xc0], R15 ;  /* 0x0000c00f1800e986 */ /* 0x0001e2000c10111c */
[----:B------:R-:W-:-:S02]  /*c7e0*/  ISETP.LT.OR P6, PT, R34, 0x1, !P0 ;  /* 0x000000012200780c */ /* 0x000fc400047c1670 */
[C---:B------:R-:W-:Y:S01]  /*c7f0*/  ISETP.LT.OR P0, PT, R34.reuse, 0x9, !P0 ;  /* 0x000000092200780c */ /* 0x040fe20004701670 */
[----:B------:R1:W-:Y:S01]  /*c800*/  @!P1 STG.E.U8 desc[UR28][R26.64+0xc0], R13 ;  /* 0x0000c00d1a009986 */ /* 0x0003e2000c10111c */
[----:B------:R-:W-:Y:S02]  /*c810*/  ISETP.LT.OR P1, PT, R34, 0x9, !P4 ;  /* 0x000000092200780c */ /* 0x000fe40006721670 */
[----:B------:R-:W-:Y:S02]  /*c820*/  ISETP.GE.AND P4, PT, R35, 0xd2, PT ;  /* 0x000000d22300780c */ /* 0x000fe40003f86270 */
[----:B------:R-:W-:Y:S02]  /*c830*/  F2FP.SATFINITE.E4M3.F32.PACK_AB_MERGE_C R9, RZ, R9, RZ ;  /* 0x00000009ff09723e */ /* 0x000fe400048070ff */
[----:B------:R-:W-:Y:S02]  /*c840*/  F2FP.SATFINITE.E4M3.F32.PACK_AB_MERGE_C R7, RZ, R7, RZ ;  /* 0x00000007ff07723e */ /* 0x000fe400048070ff */
[----:B0-----:R-:W-:-:S02]  /*c850*/  F2FP.SATFINITE.E4M3.F32.PACK_AB_MERGE_C R15, RZ, R12, RZ ;  /* 0x0000000cff0f723e */ /* 0x001fc400048070ff */
[----:B------:R-:W-:Y:S02]  /*c860*/  F2FP.SATFINITE.E4M3.F32.PACK_AB_MERGE_C R5, RZ, R5, RZ ;  /* 0x00000005ff05723e */ /* 0x000fe400048070ff */
[----:B-1----:R-:W-:Y:S01]  /*c870*/  F2FP.SATFINITE.E4M3.F32.PACK_AB_MERGE_C R13, RZ, R8, RZ ;  /* 0x00000008ff0d723e */ /* 0x002fe200048070ff */
[----:B------:R-:W-:Y:S01]  /*c880*/  @!P5 STG.E.U8 desc[UR28][R26.64+0xc1], R15 ;  /* 0x0000c10f1a00d986 */ /* 0x000fe2000c10111c */
[----:B------:R-:W-:-:S03]  /*c890*/  F2FP.SATFINITE.E4M3.F32.PACK_AB_MERGE_C R3, RZ, R3, RZ ;  /* 0x00000003ff03723e */ /* 0x000fc600048070ff */
[----:B------:R-:W-:Y:S01]  /*c8a0*/  @!P2 STG.E.U8 desc[UR28][R24.64+0xc9], R17 ;  /* 0x0000c9111800a986 */ /* 0x000fe2000c10111c */
[----:B------:R-:W-:-:S03]  /*c8b0*/  ISETP.GE.AND P2, PT, R35, 0xd1, PT ;  /* 0x000000d12300780c */ /* 0x000fc60003f46270 */
[----:B------:R0:W-:Y:S01]  /*c8c0*/  @!P6 STG.E.U8 desc[UR28][R24.64+0xc8], R11 ;  /* 0x0000c80b1800e986 */ /* 0x0001e2000c10111c */
[C---:B------:R-:W-:Y:S02]  /*c8d0*/  ISETP.LT.OR P5, PT, R34.reuse, 0x1, !P2 ;  /* 0x000000012200780c */ /* 0x040fe400057a1670 */
[C---:B------:R-:W-:Y:S01]  /*c8e0*/  ISETP.LT.OR P6, PT, R34.reuse, 0x1, !P4 ;  /* 0x000000012200780c */ /* 0x040fe200067c1670 */
[----:B------:R1:W-:Y:S01]  /*c8f0*/  @!P0 STG.E.U8 desc[UR28][R26.64+0xc8], R9 ;  /* 0x0000c8091a008986 */ /* 0x0003e2000c10111c */
[C---:B------:R-:W-:Y:S02]  /*c900*/  ISETP.LT.OR P0, PT, R34.reuse, 0x9, !P2 ;  /* 0x000000092200780c */ /* 0x040fe40005701670 */
[C---:B------:R-:W-:Y:S01]  /*c910*/  ISETP.GE.AND P2, PT, R35.reuse, 0xd9, PT ;  /* 0x000000d92300780c */ /* 0x040fe20003f46270 */
[----:B------:R2:W-:Y:S01]  /*c920*/  @!P1 STG.E.U8 desc[UR28][R26.64+0xc9], R13 ;  /* 0x0000c90d1a009986 */ /* 0x0005e2000c10111c */
[----:B------:R-:W-:Y:S02]  /*c930*/  ISETP.GE.AND P1, PT, R35, 0xda, PT ;  /* 0x000000da2300780c */ /* 0x000fe40003f26270 */
[----:B------:R-:W-:-:S02]  /*c940*/  ISETP.LT.OR P4, PT, R34, 0x9, !P4 ;  /* 0x000000092200780c */ /* 0x000fc40006781670 */
[----:B0-----:R-:W-:Y:S01]  /*c950*/  F2FP.SATFINITE.E4M3.F32.PACK_AB_MERGE_C R11, RZ, R6, RZ ;  /* 0x00000006ff0b723e */ /* 0x001fe200048070ff */
[----:B------:R0:W-:Y:S01]  /*c960*/  @!P5 STG.E.U8 desc[UR28][R24.64+0xd0], R7 ;  /* 0x0000d0071800d986 */ /* 0x0001e2000c10111c */
[C---:B------:R-:W-:Y:S02]  /*c970*/  ISETP.LT.OR P5, PT, R34.reuse, 0x1, !P2 ;  /* 0x000000012200780c */ /* 0x040fe400057a1670 */
[C---:B------:R-:W-:Y:S01]  /*c980*/  ISETP.LT.OR P2, PT, R34.reuse, 0x9, !P2 ;  /* 0x000000092200780c */ /* 0x040fe20005741670 */
[----:B------:R3:W-:Y:S01]  /*c990*/  @!P6 STG.E.U8 desc[UR28][R24.64+0xd1], R11 ;  /* 0x0000d10b1800e986 */ /* 0x0007e2000c10111c */
[C---:B------:R-:W-:Y:S02]  /*c9a0*/  ISETP.LT.OR P6, PT, R34.reuse, 0x1, !P1 ;  /* 0x000000012200780c */ /* 0x040fe40004fc1670 */
[----:B------:R-:W-:Y:S01]  /*c9b0*/  ISETP.LT.OR P1, PT, R34, 0x9, !P1 ;  /* 0x000000092200780c */ /* 0x000fe20004f21670 */
[----:B------:R4:W-:Y:S01]  /*c9c0*/  @!P0 STG.E.U8 desc[UR28][R26.64+0xd0], R5 ;  /* 0x0000d0051a008986 */ /* 0x0009e2000c10111c */
[----:B-1----:R-:W-:-:S02]  /*c9d0*/  F2FP.SATFINITE.E4M3.F32.PACK_AB_MERGE_C R9, RZ, R2, RZ ;  /* 0x00000002ff09723e */ /* 0x002fc400048070ff */
[----:B--2---:R-:W-:Y:S02]  /*c9e0*/  F2FP.SATFINITE.E4M3.F32.PACK_AB_MERGE_C R13, RZ, R224, RZ ;  /* 0x000000e0ff0d723e */ /* 0x004fe400048070ff */
[----:B0-----:R-:W-:Y:S02]  /*c9f0*/  F2FP.SATFINITE.E4M3.F32.PACK_AB_MERGE_C R7, RZ, R4, RZ ;  /* 0x00000004ff07723e */ /* 0x001fe400048070ff */
[----:B---3--:R-:W-:-:S03]  /*ca00*/  F2FP.SATFINITE.E4M3.F32.PACK_AB_MERGE_C R11, RZ, R0, RZ ;  /* 0x00000000ff0b723e */ /* 0x008fc600048070ff */
[----:B------:R4:W-:Y:S04]  /*ca10*/  @!P4 STG.E.U8 desc[UR28][R26.64+0xd1], R7 ;  /* 0x0000d1071a00c986 */ /* 0x0009e8000c10111c */
[----:B------:R4:W-:Y:S04]  /*ca20*/  @!P6 STG.E.U8 desc[UR28][R24.64+0xd9], R9 ;  /* 0x0000d9091800e986 */ /* 0x0009e8000c10111c */
[----:B------:R4:W-:Y:S04]  /*ca30*/  @!P5 STG.E.U8 desc[UR28][R24.64+0xd8], R3 ;  /* 0x0000d8031800d986 */ /* 0x0009e8000c10111c */
[----:B------:R4:W-:Y:S04]  /*ca40*/  @!P2 STG.E.U8 desc[UR28][R26.64+0xd8], R11 ;  /* 0x0000d80b1a00a986 */ /* 0x0009e8000c10111c */
[----:B------:R4:W-:Y:S02]  /*ca50*/  @!P1 STG.E.U8 desc[UR28][R26.64+0xd9], R13 ;  /* 0x0000d90d1a009986 */ /* 0x0009e4000c10111c */
.L_x_266:
[----:B------:R-:W-:Y:S05]  /*ca60*/  BSYNC B0 ;  /* 0x0000000000007941 */ /* 0x000fea0003800000 */
.L_x_40:
[----:B------:R-:W2:Y:S01]  /*ca70*/  LDL.LU R22, [R1+0xc] ;  /* 0x00000c0001167983 */ /* 0x000ea20000300800 */
[----:B0---4-:R-:W-:Y:S01]  /*ca80*/  IMAD.U32 R3, RZ, RZ, UR16 ;  /* 0x00000010ff037e24 */ /* 0x011fe2000f8e00ff */
[----:B------:R-:W-:Y:S02]  /*ca90*/  ULDC.64 UR20, c[0x0][0x650] ;  /* 0x0001940000147ab9 */ /* 0x000fe40000000a00 */
[----:B------:R-:W4:Y:S01]  /*caa0*/  LDL.LU R19, [R1+0x10] ;  /* 0x0000100001137983 */ /* 0x000f220000300800 */
[----:B-----5:R-:W-:Y:S01]  /*cab0*/  IMAD.U32 R0, RZ, RZ, UR26 ;  /* 0x0000001aff007e24 */ /* 0x020fe2000f8e00ff */
[----:B------:R0:W-:Y:S01]  /*cac0*/  SYNCS.ARRIVE.TRANS64.A1T0 RZ, [R3+UR11], RZ ;  /* 0x000000ff03ff79a7 */ /* 0x0001e2000810000b */
[----:B------:R-:W-:Y:S02]  /*cad0*/  IMAD.U32 R2, RZ, RZ, UR26 ;  /* 0x0000001aff027e24 */ /* 0x000fe4000f8e00ff */
[----:B------:R-:W-:Y:S02]  /*cae0*/  IMAD.MOV.U32 R4, RZ, RZ, -0x1 ;  /* 0xffffffffff047424 */ /* 0x000fe400078e00ff */
[----:B0-----:R-:W-:Y:S01]  /*caf0*/  IMAD.U32 R3, RZ, RZ, UR7 ;  /* 0x00000007ff037e24 */ /* 0x001fe2000f8e00ff */
[----:B----4-:R-:W-:-:S02]  /*cb00*/  LEA R19, P0, R0, R19, 0x1 ;  /* 0x0000001300137211 */ /* 0x010fc400078008ff */
[----:B------:R-:W-:Y:S02]  /*cb10*/  PRMT R0, RZ, 0x7610, R0 ;  /* 0x00007610ff007816 */ /* 0x000fe40000000000 */
[----:B--2---:R-:W-:Y:S01]  /*cb20*/  LEA.HI.X R22, R2, R22, R3, 0x1, P0 ;  /* 0x0000001602167211 */ /* 0x004fe200000f0c03 */
[----:B------:R-:W-:Y:S01]  /*cb30*/  IMAD.MOV.U32 R2, RZ, RZ, -0x1 ;  /* 0xffffffffff027424 */ /* 0x000fe200078e00ff */
[----:B------:R0:W-:Y:S01]  /*cb40*/  STL [R1+0x10], R19 ;  /* 0x0000101301007387 */ /* 0x0001e20000100800 */
[----:B------:R-:W-:Y:S01]  /*cb50*/  IMAD.MOV.U32 R3, RZ, RZ, -0x1 ;  /* 0xffffffffff037424 */ /* 0x000fe200078e00ff */
[----:B------:R-:W-:Y:S02]  /*cb60*/  ISETP.GE.U32.AND P0, PT, R19, UR20, PT ;  /* 0x0000001413007c0c */ /* 0x000fe4000bf06070 */
[----:B------:R0:W-:Y:S02]  /*cb70*/  STL [R1+0xc], R22 ;  /* 0x00000c1601007387 */ /* 0x0001e40000100800 */
[----:B------:R-:W-:-:S02]  /*cb80*/  ISETP.GE.U32.AND.EX P0, PT, R22, UR21, PT, P0 ;  /* 0x0000001516007c0c */ /* 0x000fc4000bf06100 */
[----:B------:R0:W-:Y:S04]  /*cb90*/  STL [R1+0x14], R4 ;  /* 0x0000140401007387 */ /* 0x0001e80000100800 */
[----:B------:R0:W-:Y:S04]  /*cba0*/  STL [R1+0x4], R2 ;  /* 0x0000040201007387 */ /* 0x0001e80000100800 */
[----:B------:R0:W-:Y:S03]  /*cbb0*/  STL [R1+0x18], R3 ;  /* 0x0000180301007387 */ /* 0x0001e60000100800 */
[----:B------:R-:W-:Y:S05]  /*cbc0*/  @P0 BRA `(.L_x_267) ;  /* 0x0000000400740947 */ /* 0x000fea0003800000 */
[----:B------:R-:W2:Y:S01]  /*cbd0*/  S2R R14, SR_CTAID.X ;  /* 0x00000000000e7919 */ /* 0x000ea20000002500 */
[----:B------:R-:W4:Y:S01]  /*cbe0*/  LDC.64 R8, c[0x0][0x628] ;  /* 0x00018a00ff087b82 */ /* 0x000f220000000a00 */
[----:B------:R-:W-:Y:S01]  /*cbf0*/  ULDC UR4, c[0x0][0x150] ;  /* 0x0000540000047ab9 */ /* 0x000fe20000000800 */
[----:B------:R-:W-:Y:S01]  /*cc00*/  IMAD.MOV.U32 R6, RZ, RZ, R19 ;  /* 0x000000ffff067224 */ /* 0x000fe200078e0013 */
[----:B------:R-:W0:Y:S01]  /*cc10*/  S2R R16, SR_CTAID.Y ;  /* 0x0000000000107919 */ /* 0x000e220000002600 */
[----:B------:R-:W-:-:S04]  /*cc20*/  IMAD.MOV.U32 R7, RZ, RZ, R22 ;  /* 0x000000ffff077224 */ /* 0x000fc800078e0016 */
[----:B------:R-:W0:Y:S08]  /*cc30*/  LDC R17, c[0x0][0x144] ;  /* 0x00005100ff117b82 */ /* 0x000e300000000800 */
[----:B------:R-:W0:Y:S08]  /*cc40*/  LDC R10, c[0x0][0x630] ;  /* 0x00018c00ff0a7b82 */ /* 0x000e300000000800 */
[----:B------:R-:W0:Y:S01]  /*cc50*/  LDC.64 R12, c[0x0][0x620] ;  /* 0x00018800ff0c7b82 */ /* 0x000e220000000a00 */
[----:B----4-:R-:W-:-:S04]  /*cc60*/  ISETP.NE.U32.AND P0, PT, R8, RZ, PT ;  /* 0x000000ff0800720c */ /* 0x010fc80003f05070 */
[----:B------:R-:W-:Y:S02]  /*cc70*/  ISETP.NE.AND.EX P0, PT, R9, RZ, PT, P0 ;  /* 0x000000ff0900720c */ /* 0x000fe40003f05300 */
[----:B--2---:R-:W-:-:S05]  /*cc80*/  I2FP.F32.U32 R0, R14 ;  /* 0x0000000e00007245 */ /* 0x004fca0000201000 */
[----:B------:R-:W-:-:S04]  /*cc90*/  FMUL R0, R0, UR4 ;  /* 0x0000000400007c20 */ /* 0x000fc80008400000 */
[----:B------:R2:W4:Y:S02]  /*cca0*/  F2I.U32.TRUNC.NTZ R15, R0 ;  /* 0x00000000000f7305 */ /* 0x000524000020f000 */
[----:B------:R-:W-:Y:S05]  /*ccb0*/  @!P0 BRA `(.L_x_268) ;  /* 0x0000000000288947 */ /* 0x000fea0003800000 */
[----:B--2---:R-:W2:Y:S02]  /*ccc0*/  LDC R0, c[0x0][0x634] ;  /* 0x00018d00ff007b82 */ /* 0x004ea40000000800 */
[----:B--2---:R-:W-:-:S05]  /*ccd0*/  IADD3 R7, P0, R19, R0, RZ ;  /* 0x0000000013077210 */ /* 0x004fca0007f1e0ff */
[----:B------:R-:W-:-:S04]  /*cce0*/  IMAD.X R11, RZ, RZ, R22, P0 ;  /* 0x000000ffff0b7224 */ /* 0x000fc800000e0616 */
[----:B0-----:R-:W-:-:S04]  /*ccf0*/  IMAD.WIDE.U32 R2, R11, R8, RZ ;  /* 0x000000080b027225 */ /* 0x001fc800078e00ff */
[----:B------:R-:W-:-:S04]  /*cd00*/  IMAD.WIDE.U32 R4, P0, R7, R9, R2 ;  /* 0x0000000907047225 */ /* 0x000fc80007800002 */
[----:B------:R-:W-:-:S04]  /*cd10*/  IMAD.WIDE.U32 R2, R7, R8, RZ ;  /* 0x0000000807027225 */ /* 0x000fc800078e00ff */
[----:B------:R-:W-:Y:S01]  /*cd20*/  IMAD.X R7, RZ, RZ, RZ, P0 ;  /* 0x000000ffff077224 */ /* 0x000fe200000e06ff */
[----:B------:R-:W-:Y:S01]  /*cd30*/  IADD3 RZ, P0, R3, R4, RZ ;  /* 0x0000000403ff7210 */ /* 0x000fe20007f1e0ff */
[----:B------:R-:W-:-:S04]  /*cd40*/  IMAD.MOV.U32 R6, RZ, RZ, R5 ;  /* 0x000000ffff067224 */ /* 0x000fc800078e0005 */
[----:B------:R-:W-:-:S08]  /*cd50*/  IMAD.WIDE.U32.X R6, R11, R9, R6, P0 ;  /* 0x000000090b067225 */ /* 0x000fd000000e0406 */
.L_x_268:
[-CC-:B0-----:R-:W-:Y:S01]  /*cd60*/  SHF.R.U64 R11, R6, R10.reuse, R7.reuse ;  /* 0x0000000a060b7219 */ /* 0x181fe20000001207 */
[----:B------:R-:W0:Y:S01]  /*cd70*/  LDC.64 R20, c[0x0][0x640] ;  /* 0x00019000ff147b82 */ /* 0x000e220000000a00 */
[----:B--2---:R-:W-:Y:S01]  /*cd80*/  SHF.R.U32.HI R0, RZ, R10, R7 ;  /* 0x0000000aff007219 */ /* 0x004fe20000011607 */
[----:B------:R-:W-:Y:S01]  /*cd90*/  IMAD.MOV.U32 R2, RZ, RZ, R19 ;  /* 0x000000ffff027224 */ /* 0x000fe200078e0013 */
[----:B------:R-:W-:Y:S01]  /*cda0*/  IADD3 R5, P0, RZ, -R11, RZ ;  /* 0x8000000bff057210 */ /* 0x000fe20007f1e0ff */
[----:B----4-:R-:W-:Y:S01]  /*cdb0*/  IMAD.MOV R15, RZ, RZ, -R15 ;  /* 0x000000ffff0f7224 */ /* 0x010fe200078e0a0f */
[----:B------:R-:W-:Y:S01]  /*cdc0*/  ULDC UR4, c[0x0][0x154] ;  /* 0x0000550000047ab9 */ /* 0x000fe20000000800 */
[----:B------:R-:W-:Y:S02]  /*cdd0*/  IMAD.MOV.U32 R7, RZ, RZ, 0x1 ;  /* 0x00000001ff077424 */ /* 0x000fe400078e00ff */
[----:B------:R-:W2:Y:S01]  /*cde0*/  LDC R4, c[0x0][0x618] ;  /* 0x00018600ff047b82 */ /* 0x000ea20000000800 */
[----:B------:R-:W-:-:S02]  /*cdf0*/  IMAD.X R3, RZ, RZ, ~R0, P0 ;  /* 0x000000ffff037224 */ /* 0x000fc400000e0e00 */
[----:B------:R-:W-:Y:S02]  /*ce00*/  IMAD R17, R17, R15, R14 ;  /* 0x0000000f11117224 */ /* 0x000fe400078e020e */
[-C--:B------:R-:W-:Y:S02]  /*ce10*/  IMAD R0, R3, R12.reuse, RZ ;  /* 0x0000000c03007224 */ /* 0x080fe400078e02ff */
[----:B------:R-:W-:Y:S01]  /*ce20*/  IMAD.MOV.U32 R3, RZ, RZ, R22 ;  /* 0x000000ffff037224 */ /* 0x000fe200078e0016 */
[----:B------:R-:W4:Y:S01]  /*ce30*/  LDC R6, c[0x0][0x608] ;  /* 0x00018200ff067b82 */ /* 0x000f220000000800 */
[----:B------:R-:W-:-:S04]  /*ce40*/  IMAD.WIDE.U32 R2, R5, R12, R2 ;  /* 0x0000000c05027225 */ /* 0x000fc800078e0002 */
[----:B------:R-:W-:-:S03]  /*ce50*/  IMAD R5, R5, R13, R0 ;  /* 0x0000000d05057224 */ /* 0x000fc600078e0200 */
[----:B------:R-:W5:Y:S01]  /*ce60*/  LDC R18, c[0x0][0x658] ;  /* 0x00019600ff127b82 */ /* 0x000f620000000800 */
[----:B------:R-:W-:Y:S01]  /*ce70*/  I2FP.F32.U32 R0, R16 ;  /* 0x0000001000007245 */ /* 0x000fe20000201000 */
[----:B------:R-:W-:Y:S01]  /*ce80*/  IMAD.IADD R3, R3, 0x1, R5 ;  /* 0x0000000103037824 */ /* 0x000fe200078e0205 */
[----:B0-----:R-:W-:Y:S01]  /*ce90*/  ISETP.NE.U32.AND P0, PT, R20, RZ, PT ;  /* 0x000000ff1400720c */ /* 0x001fe20003f05070 */
[----:B------:R-:W-:Y:S02]  /*cea0*/  IMAD.MOV.U32 R5, RZ, RZ, -0x1 ;  /* 0xffffffffff057424 */ /* 0x000fe400078e00ff */
[----:B------:R-:W-:Y:S02]  /*ceb0*/  FMUL R0, R0, UR4 ;  /* 0x0000000400007c20 */ /* 0x000fe40008400000 */
[----:B------:R-:W0:Y:S01]  /*cec0*/  LDC R15, c[0x0][0x148] ;  /* 0x00005200ff0f7b82 */ /* 0x000e220000000800 */
[----:B--2---:R-:W-:Y:S01]  /*ced0*/  SHF.R.U64 R10, R2, R4, R3 ;  /* 0x00000004020a7219 */ /* 0x004fe20000001203 */
[----:B------:R2:W0:Y:S01]  /*cee0*/  F2I.U32.TRUNC.NTZ R13, R0 ;  /* 0x00000000000d7305 */ /* 0x000422000020f000 */
[----:B------:R-:W-:-:S02]  /*cef0*/  ISETP.NE.AND.EX P0, PT, R21, RZ, PT, P0 ;  /* 0x000000ff1500720c */ /* 0x000fc40003f05300 */
[----:B------:R-:W-:-:S03]  /*cf00*/  SHF.R.U32.HI R3, RZ, R4, R3 ;  /* 0x00000004ff037219 */ /* 0x000fc60000011603 */
[----:B------:R-:W0:Y:S01]  /*cf10*/  LDC R14, c[0x0][0x600] ;  /* 0x00018000ff0e7b82 */ /* 0x000e220000000800 */
[-CC-:B----4-:R-:W-:Y:S02]  /*cf20*/  SHF.R.U64 R8, R10, R6.reuse, R3.reuse ;  /* 0x000000060a087219 */ /* 0x190fe40000001203 */
[----:B------:R-:W-:-:S05]  /*cf30*/  SHF.R.U32.HI R3, RZ, R6, R3 ;  /* 0x00000006ff037219 */ /* 0x000fca0000011603 */
[----:B------:R-:W4:Y:S01]  /*cf40*/  LDC R22, c[0x0][0x648] ;  /* 0x00019200ff167b82 */ /* 0x000f220000000800 */
[-CC-:B-----5:R-:W-:Y:S02]  /*cf50*/  SHF.R.U64 R12, R8, R18.reuse, R3.reuse ;  /* 0x00000012080c7219 */ /* 0x1a0fe40000001203 */
[-C--:B------:R-:W-:Y:S02]  /*cf60*/  SHF.L.U32 R5, R5, R18.reuse, RZ ;  /* 0x0000001205057219 */ /* 0x080fe400000006ff */
[-C--:B------:R-:W-:Y:S01]  /*cf70*/  SHF.R.U32.HI R3, RZ, R18.reuse, R3 ;  /* 0x00000012ff037219 */ /* 0x080fe20000011603 */
[----:B------:R-:W-:Y:S01]  /*cf80*/  IMAD.MOV.U32 R2, RZ, RZ, R12 ;  /* 0x000000ffff027224 */ /* 0x000fe200078e000c */
[----:B------:R-:W-:Y:S01]  /*cf90*/  SHF.L.U32 R18, R7, R18, RZ ;  /* 0x0000001207127219 */ /* 0x000fe200000006ff */
[----:B------:R-:W0:Y:S01]  /*cfa0*/  LDC R23, c[0x0][0x638] ;  /* 0x00018e00ff177b82 */ /* 0x000e220000000800 */
[----:B------:R-:W-:-:S07]  /*cfb0*/  LOP3.LUT R19, RZ, R5, RZ, 0x33, !PT ;  /* 0x00000005ff137212 */ /* 0x000fce00078e33ff */
[----:B-1----:R-:W1:Y:S01]  /*cfc0*/  LDC R24, c[0x0][0x610] ;  /* 0x00018400ff187b82 */ /* 0x002e620000000800 */
[----:B--2---:R-:W-:Y:S05]  /*cfd0*/  @!P0 BRA `(.L_x_269) ;  /* 0x0000000000288947 */ /* 0x004fea0003800000 */
[----:B------:R-:W2:Y:S02]  /*cfe0*/  LDC R7, c[0x0][0x64c] ;  /* 0x00019300ff077b82 */ /* 0x000ea40000000800 */
[----:B--2---:R-:W-:-:S05]  /*cff0*/  IADD3 R7, P0, R12, R7, RZ ;  /* 0x000000070c077210 */ /* 0x004fca0007f1e0ff */
        /* <DEDUP_REMOVED lines=8> */
.L_x_269:
[----:B----4-:R-:W-:Y:S01]  /*d080*/  SHF.R.U64 R0, R2, R22, R3 ;  /* 0x0000001602007219 */ /* 0x010fe20000001203 */
[----:B0-----:R-:W-:Y:S01]  /*d090*/  VIADD R7, R14, 0xffffffff ;  /* 0xffffffff0e077836 */ /* 0x001fe20000000000 */
[----:B------:R-:W-:Y:S01]  /*d0a0*/  LOP3.LUT R5, R8, R19, RZ, 0xc0, !PT ;  /* 0x0000001308057212 */ /* 0x000fe200078ec0ff */
[----:B------:R-:W-:Y:S02]  /*d0b0*/  IMAD.MOV R13, RZ, RZ, -R13 ;  /* 0x000000ffff0d7224 */ /* 0x000fe400078e0a0d */
[----:B------:R-:W-:Y:S02]  /*d0c0*/  IMAD.MOV R3, RZ, RZ, -R0 ;  /* 0x000000ffff037224 */ /* 0x000fe400078e0a00 */
[----:B------:R-:W-:Y:S01]  /*d0d0*/  IMAD R2, R18, R0, R5 ;  /* 0x0000000012027224 */ /* 0x000fe200078e0205 */
[----:B------:R-:W-:Y:S01]  /*d0e0*/  LOP3.LUT R5, R10, R7, RZ, 0xc0, !PT ;  /* 0x000000070a057212 */ /* 0x000fe200078ec0ff */
[----:B------:R-:W-:Y:S02]  /*d0f0*/  @P3 IMAD R17, R15, R13, R16 ;  /* 0x0000000d0f113224 */ /* 0x000fe400078e0210 */
[----:B------:R-:W-:-:S02]  /*d100*/  IMAD R0, R3, R23, R12 ;  /* 0x0000001703007224 */ /* 0x000fc400078e020c */
[----:B------:R-:W-:Y:S02]  /*d110*/  IMAD.MOV.U32 R4, RZ, RZ, 0x1 ;  /* 0x00000001ff047424 */ /* 0x000fe400078e00ff */
[----:B-1----:R-:W-:Y:S02]  /*d120*/  IMAD R2, R2, R24, R17 ;  /* 0x0000001802027224 */ /* 0x002fe400078e0211 */
[----:B------:R-:W-:Y:S01]  /*d130*/  IMAD R3, R0, R14, R5 ;  /* 0x0000000e00037224 */ /* 0x000fe200078e0205 */
[----:B------:R-:W-:-:S04]  /*d140*/  PRMT R0, R4, 0x7610, R0 ;  /* 0x0000761004007816 */ /* 0x000fc80000000000 */
[----:B------:R-:W-:Y:S02]  /*d150*/  SEL R4, R3, R2, !P3 ;  /* 0x0000000203047207 */ /* 0x000fe40005800000 */
[----:B------:R-:W-:-:S03]  /*d160*/  SEL R2, R2, R3, !P3 ;  /* 0x0000000302027207 */ /* 0x000fc60005800000 */
[----:B------:R2:W-:Y:S04]  /*d170*/  STL [R1+0x18], R4 ;  /* 0x0000180401007387 */ /* 0x0005e80000100800 */
[----:B------:R2:W-:Y:S04]  /*d180*/  STL [R1+0x4], R11 ;  /* 0x0000040b01007387 */ /* 0x0005e80000100800 */
[----:B------:R2:W-:Y:S02]  /*d190*/  STL [R1+0x14], R2 ;  /* 0x0000140201007387 */ /* 0x0005e40000100800 */
.L_x_267:
[----:B------:R-:W-:Y:S01]  /*d1a0*/  LOP3.LUT P0, RZ, R0, 0xff, RZ, 0xc0, !PT ;  /* 0x000000ff00ff7812 */ /* 0x000fe2000780c0ff */
[----:B------:R-:W-:-:S12]  /*d1b0*/  ULOP3.LUT UR13, UR13, 0x1, URZ, 0x3c, !UPT ;  /* 0x000000010d0d7892 */ /* 0x000fd8000f8e3c3f */
[----:B------:R-:W-:Y:S05]  /*d1c0*/  @P0 BRA `(.L_x_270) ;  /* 0xffffff4800280947 */ /* 0x000fea000383ffff */
[----:B------:R-:W-:Y:S05]  /*d1d0*/  EXIT ;  /* 0x000000000000794d */ /* 0x000fea0003800000 */
.L_x_18:
[----:B------:R-:W-:-:S08]  /*d1e0*/  ISETP.NE.AND P0, PT, RZ, UR4, PT ;  /* 0x00000004ff007c0c */ /* 0x000fd0000bf05270 */
[----:B0123--:R-:W0:-:S00]  /*d1f0*/  USETMAXREG.DEALLOC.CTAPOOL 0x28 ;  /* 0x00000028000079c8 */ /* 0x00fe0000080e0500 */
[----:B------:R-:W-:Y:S05]  /*d200*/  @P0 EXIT ;  /* 0x000000000000094d */ /* 0x000fea0003800000 */
[----:B0-----:R-:W-:Y:S01]  /*d210*/  LOP3.LUT P0, RZ, R0, 0xff, RZ, 0xc0, !PT ;  /* 0x000000ff00ff7812 */ /* 0x001fe2000780c0ff */
[----:B------:R-:W-:Y:S02]  /*d220*/  IMAD.MOV.U32 R0, RZ, RZ, 0x1 ;  /* 0x00000001ff007424 */ /* 0x000fe400078e00ff */
[----:B------:R-:W-:-:S10]  /*d230*/  IMAD.MOV.U32 R8, RZ, RZ, RZ ;  /* 0x000000ffff087224 */ /* 0x000fd400078e00ff */
[----:B------:R-:W-:Y:S05]  /*d240*/  @!P0 BRA `(.L_x_271) ;  /* 0x0000000c005c8947 */ /* 0x000fea0003800000 */
[----:B------:R-:W0:Y:S01]  /*d250*/  S2R R9, SR_CgaCtaId ;  /* 0x0000000000097919 */ /* 0x000e220000008800 */
[----:B------:R-:W-:Y:S01]  /*d260*/  LOP3.LUT P0, RZ, R2, 0x1f, RZ, 0xc0, !PT ;  /* 0x0000001f02ff7812 */ /* 0x000fe2000780c0ff */
[----:B------:R-:W-:Y:S01]  /*d270*/  ULDC UR8, c[0x0][0x658] ;  /* 0x0001960000087ab9 */ /* 0x000fe20000000800 */
[----:B------:R-:W-:Y:S01]  /*d280*/  UMOV UR9, 0xffffffff ;  /* 0xffffffff00097882 */ /* 0x000fe20000000000 */
[----:B------:R-:W-:Y:S01]  /*d290*/  BSSY B0, `(.L_x_271) ;  /* 0x00000d2000007945 */ /* 0x000fe20003800000 */
[----:B------:R-:W-:Y:S01]  /*d2a0*/  USHF.L.U32 UR9, UR9, UR8, URZ ;  /* 0x0000000809097299 */ /* 0x000fe2000800063f */
[C---:B------:R-:W-:Y:S01]  /*d2b0*/  ISETP.NE.AND P2, PT, R3.reuse, RZ, PT ;  /* 0x000000ff0300720c */ /* 0x040fe20003f45270 */
[----:B------:R-:W-:Y:S01]  /*d2c0*/  IMAD.MOV.U32 R10, RZ, RZ, 0x1 ;  /* 0x00000001ff0a7424 */ /* 0x000fe200078e00ff */
[----:B------:R-:W-:Y:S01]  /*d2d0*/  ISETP.NE.OR P0, PT, R3, RZ, !P0 ;  /* 0x000000ff0300720c */ /* 0x000fe20004705670 */
[----:B------:R-:W-:Y:S01]  /*d2e0*/  IMAD.MOV.U32 R0, RZ, RZ, 0x1 ;  /* 0x00000001ff007424 */ /* 0x000fe200078e00ff */
[----:B------:R-:W-:Y:S01]  /*d2f0*/  ULDC UR4, c[0x0][0x600] ;  /* 0x0001800000047ab9 */ /* 0x000fe20000000800 */
[----:B------:R-:W-:Y:S01]  /*d300*/  IMAD.MOV.U32 R8, RZ, RZ, RZ ;  /* 0x000000ffff087224 */ /* 0x000fe200078e00ff */
[----:B------:R-:W-:Y:S01]  /*d310*/  UMOV UR10, 0x1 ;  /* 0x00000001000a7882 */ /* 0x000fe20000000000 */
[----:B------:R-:W-:-:S02]  /*d320*/  UIADD3 UR24, UR6, 0x1, URZ ;  /* 0x0000000106187890 */ /* 0x000fc4000fffe03f */
[----:B------:R-:W-:Y:S02]  /*d330*/  ULOP3.LUT UR25, UR5, 0x2, URZ, 0xfc, !UPT ;  /* 0x0000000205197892 */ /* 0x000fe4000f8efc3f */
[----:B------:R-:W-:Y:S02]  /*d340*/  UIADD3 UR4, UR4, -0x1, URZ ;  /* 0xffffffff04047890 */ /* 0x000fe4000fffe03f */
[----:B------:R-:W-:Y:S02]  /*d350*/  USHF.L.U32 UR19, UR10, UR8, URZ ;  /* 0x000000080a137299 */ /* 0x000fe4000800063f */
[----:B------:R-:W-:Y:S01]  /*d360*/  ULOP3.LUT UR18, URZ, UR9, URZ, 0x33, !UPT ;  /* 0x000000093f127292 */ /* 0x000fe2000f8e333f */
[----:B------:R-:W-:Y:S01]  /*d370*/  ULDC.64 UR22, c[0x0][0x198] ;  /* 0x0000660000167ab9 */ /* 0x000fe20000000a00 */
[----:B0-----:R-:W-:-:S10]  /*d380*/  LOP3.LUT R9, R9, 0x1, RZ, 0xc0, !PT ;  /* 0x0000000109097812 */ /* 0x001fd400078ec0ff */
.L_x_283:
[----:B------:R-:W-:-:S03]  /*d390*/  UMOV UR8, 0xffffffff ;  /* 0xffffffff00087882 */ /* 0x000fc60000000000 */
[----:B01----:R-:W-:Y:S05]  /*d3a0*/  BRA.DIV UR8, `(.L_x_272) ;  /* 0x0000001e08247947 */ /* 0x003fea000b800000 */
[----:B------:R-:W-:-:S13]  /*d3b0*/  ELECT P1, URZ, PT ;  /* 0x00000000003f782f */ /* 0x000fda0003820000 */
.L_x_317:
[----:B------:R-:W0:Y:S01]  /*d3c0*/  LDC R2, c[0x0][0x28c] ;  /* 0x0000a300ff027b82 */ /* 0x000e220000000800 */
[----:B------:R-:W-:Y:S01]  /*d3d0*/  BSSY B1, `(.L_x_273) ;  /* 0x000003e000017945 */ /* 0x000fe20003800000 */
[----:B0-----:R-:W-:-:S13]  /*d3e0*/  ISETP.LT.OR P1, PT, R2, 0x1, !P1 ;  /* 0x000000010200780c */ /* 0x001fda0004f21670 */
[----:B------:R-:W-:Y:S05]  /*d3f0*/  @P1 BRA `(.L_x_274) ;  /* 0x0000000000ec1947 */ /* 0x000fea0003800000 */
[----:B------:R-:W2:Y:S04]  /*d400*/  LDL.LU R3, [R1+0x18] ;  /* 0x0000180001037983 */ /* 0x000ea80000300800 */
[----:B------:R-:W3:Y:S01]  /*d410*/  LDL.LU R4, [R1+0x14] ;  /* 0x0000140001047983 */ /* 0x000ee20000300800 */
[----:B------:R-:W-:Y:S02]  /*d420*/  IMAD.MOV.U32 R13, RZ, RZ, RZ ;  /* 0x000000ffff0d7224 */ /* 0x000fe400078e00ff */
[----:B------:R-:W-:Y:S02]  /*d430*/  IMAD.U32 R14, RZ, RZ, UR24 ;  /* 0x00000018ff0e7e24 */ /* 0x000fe4000f8e00ff */
[----:B------:R-:W-:Y:S02]  /*d440*/  IMAD.MOV.U32 R2, RZ, RZ, R0 ;  /* 0x000000ffff027224 */ /* 0x000fe400078e0000 */
[----:B--2---:R-:W-:-:S02]  /*d450*/  IMAD R3, R3, 0x2, R9 ;  /* 0x0000000203037824 */ /* 0x004fc400078e0209 */
[----:B---3--:R-:W-:Y:S02]  /*d460*/  IMAD.SHL.U32 R7, R4, 0x40, RZ ;  /* 0x0000004004077824 */ /* 0x008fe400078e00ff */
[----:B------:R-:W-:Y:S02]  /*d470*/  IMAD.MOV.U32 R4, RZ, RZ, R8 ;  /* 0x000000ffff047224 */ /* 0x000fe400078e0008 */
[----:B------:R-:W-:-:S07]  /*d480*/  IMAD R6, R3, 0x70, RZ ;  /* 0x0000007003067824 */ /* 0x000fce00078e02ff */
.L_x_278:
[----:B------:R-:W0:Y:S01]  /*d490*/  S2R R12, SR_CgaCtaId ;  /* 0x00000000000c7919 */ /* 0x000e220000008800 */
[----:B------:R-:W-:Y:S01]  /*d4a0*/  MOV R3, 0x400 ;  /* 0x0000040000037802 */ /* 0x000fe20000000f00 */
[----:B------:R-:W1:Y:S03]  /*d4b0*/  @!P2 LDC R5, c[0x0][0x500] ;  /* 0x00014000ff05ab82 */ /* 0x000e660000000800 */
[----:B0-----:R-:W-:Y:S02]  /*d4c0*/  LEA R11, R12, R3, 0x18 ;  /* 0x000000030c0b7211 */ /* 0x001fe400078ec0ff */
[----:B------:R-:W-:-:S03]  /*d4d0*/  SHF.L.U32 R3, R2, 0x1f, RZ ;  /* 0x0000001f02037819 */ /* 0x000fc600000006ff */
[----:B------:R-:W-:-:S04]  /*d4e0*/  IMAD R12, R4, 0x8, R11 ;  /* 0x00000008040c7824 */ /* 0x000fc800078e020b */
[----:B------:R-:W0:Y:S02]  /*d4f0*/  SYNCS.PHASECHK.TRANS64.TRYWAIT P1, [R12+URZ+0xc8], R3 ;  /* 0x0000c8030c0075a7 */ /* 0x000e24000802017f */
[----:B01----:R-:W-:Y:S05]  /*d500*/  @!P1 BRA `(.L_x_275) ;  /* 0x0000001800ec9947 */ /* 0x003fea0003800000 */
.L_x_318:
[----:B------:R-:W-:Y:S01]  /*d510*/  UPRMT UR8, UR25, 0x9910, URZ ;  /* 0x0000991019087896 */ /* 0x000fe2000800003f */
[----:B------:R1:W-:Y:S03]  /*d520*/  @!P2 SYNCS.ARRIVE.TRANS64 RZ, [R12+URZ], R5 ;  /* 0x000000050cffa9a7 */ /* 0x0003e6000800003f */
[----:B------:R-:W-:-:S06]  /*d530*/  UISETP.NE.AND UP0, UPT, UR8, 0x2, UPT ;  /* 0x000000020800788c */ /* 0x000fcc000bf05270 */
[----:B------:R-:W-:-:S13]  /*d540*/  PLOP3.LUT P1, PT, PT, PT, UP0, 0x80, 0x0 ;  /* 0x000000000000781c */ /* 0x000fda0003f2f008 */
[----:B-1----:R-:W-:Y:S05]  /*d550*/  @P1 BRA `(.L_x_276) ;  /* 0x0000000000041947 */ /* 0x002fea0003800000 */
[----:B------:R-:W-:Y:S01]  /*d560*/  BPT.TRAP 0x1 ;  /* 0x000000040000795c */ /* 0x000fe20000300000 */
.L_x_276:
[----:B------:R-:W-:Y:S05]  /*d570*/  @P0 BRA `(.L_x_277) ;  /* 0x0000000000040947 */ /* 0x000fea0003800000 */
[----:B------:R-:W-:Y:S01]  /*d580*/  BPT.TRAP 0x1 ;  /* 0x000000040000795c */ /* 0x000fe20000300000 */
.L_x_277:
[----:B------:R-:W2:Y:S01]  /*d590*/  LDL R15, [R1+0x4] ;  /* 0x00000400010f7983 */ /* 0x000ea20000100800 */
[C---:B0-----:R-:W-:Y:S01]  /*d5a0*/  IMAD R3, R4.reuse, 0x2, R9 ;  /* 0x0000000204037824 */ /* 0x041fe200078e0209 */
[----:B------:R-:W-:Y:S01]  /*d5b0*/  R2UR UR20, R7 ;  /* 0x00000000071472ca */ /* 0x000fe200000e0000 */
[--C-:B------:R-:W-:Y:S01]  /*d5c0*/  IMAD R5, R4, 0x800, R11.reuse ;  /* 0x0000080004057824 */ /* 0x100fe200078e020b */
[----:B------:R-:W-:Y:S01]  /*d5d0*/  R2UR UR9, R12 ;  /* 0x000000000c0972ca */ /* 0x000fe200000e0000 */
[----:B------:R-:W-:Y:S01]  /*d5e0*/  IMAD R3, R3, 0xe00, R11 ;  /* 0x00000e0003037824 */ /* 0x000fe200078e020b */
[----:B------:R-:W-:Y:S01]  /*d5f0*/  UIADD3 UR14, UP0, UR22, 0xf0, URZ ;  /* 0x000000f0160e7890 */ /* 0x000fe2000ff1e03f */
[----:B------:R-:W-:Y:S01]  /*d600*/  VIADD R14, R14, 0xffffffff ;  /* 0xffffffff0e0e7836 */ /* 0x000fe20000000000 */
[----:B------:R-:W-:Y:S01]  /*d610*/  R2UR UR8, R5 ;  /* 0x00000000050872ca */ /* 0x000fe200000e0000 */
[----:B------:R-:W-:Y:S01]  /*d620*/  UIADD3 UR28, UP1, UR22, 0x1f0, URZ ;  /* 0x000001f0161c7890 */ /* 0x000fe2000ff3e03f */
[----:B------:R-:W-:Y:S01]  /*d630*/  R2UR UR11, R3 ;  /* 0x00000000030b72ca */ /* 0x000fe200000e0000 */
[----:B------:R-:W-:Y:S01]  /*d640*/  UIADD3.X UR15, URZ, UR23, URZ, UP0, !UPT ;  /* 0x000000173f0f7290 */ /* 0x000fe200087fe43f */
[C---:B------:R-:W-:Y:S01]  /*d650*/  R2UR UR10, R13.reuse ;  /* 0x000000000d0a72ca */ /* 0x040fe200000e0000 */
[----:B------:R-:W-:Y:S01]  /*d660*/  VIADD R4, R4, 0x1 ;  /* 0x0000000104047836 */ /* 0x000fe20000000000 */
[----:B------:R-:W-:Y:S01]  /*d670*/  R2UR UR21, R6 ;  /* 0x00000000061572ca */ /* 0x000fe200000e0000 */
[----:B------:R-:W-:Y:S01]  /*d680*/  UIADD3.X UR29, URZ, UR23, URZ, UP1, !UPT ;  /* 0x000000173f1d7290 */ /* 0x000fe20008ffe43f */
[----:B------:R-:W-:Y:S01]  /*d690*/  ISETP.GT.AND P4, PT, R14, 0x1, PT ;  /* 0x000000010e00780c */ /* 0x000fe20003f84270 */
[----:B------:R-:W-:Y:S01]  /*d6a0*/  UMOV UR16, 0x0 ;  /* 0x0000000000107882 */ /* 0x000fe20000000000 */
[----:B------:R-:W-:Y:S01]  /*d6b0*/  UMOV UR17, 0x10000000 ;  /* 0x1000000000117882 */ /* 0x000fe20000000000 */
[----:B------:R-:W-:Y:S01]  /*d6c0*/  ISETP.NE.AND P1, PT, R4, 0x19, PT ;  /* 0x000000190400780c */ /* 0x000fe20003f25270 */
[----:B------:R-:W-:Y:S01]  /*d6d0*/  UMOV UR30, 0x30000 ;  /* 0x00030000001e7882 */ /* 0x000fe20000000000 */
[----:B------:R-:W-:Y:S01]  /*d6e0*/  UIADD3 UR8, UR8, 0x280, URZ ;  /* 0x0000028008087890 */ /* 0x000fe2000fffe03f */
[----:B------:R-:W-:Y:S01]  /*d6f0*/  VIADD R13, R13, 0x20 ;  /* 0x000000200d0d7836 */ /* 0x000fe20000000000 */
[----:B------:R-:W-:Y:S01]  /*d700*/  UIADD3 UR13, UR11, 0xca80, URZ ;  /* 0x0000ca800b0d7890 */ /* 0x000fe2000fffe03f */
[----:B------:R-:W-:-:S02]  /*d710*/  SEL R3, RZ, 0x1, P1 ;  /* 0x00000001ff037807 */ /* 0x000fc40000800000 */
[----:B------:R-:W-:Y:S01]  /*d720*/  UMOV UR11, UR20 ;  /* 0x00000014000b7c82 */ /* 0x000fe20008000000 */
[----:B------:R-:W-:Y:S02]  /*d730*/  SEL R4, R4, RZ, P1 ;  /* 0x000000ff04047207 */ /* 0x000fe40000800000 */
[----:B------:R-:W-:Y:S02]  /*d740*/  LOP3.LUT R2, R2, R3, RZ, 0x3c, !PT ;  /* 0x0000000302027212 */ /* 0x000fe400078e3cff */
[----:B--2---:R-:W-:-:S13]  /*d750*/  R2UR UR12, R15 ;  /* 0x000000000f0c72ca */ /* 0x004fda00000e0000 */
[----:B------:R0:W-:Y:S02]  /*d760*/  UTMALDG.3D [UR8], [UR14], desc[UR16] ;  /* 0x000010080e0075b4 */ /* 0x0001e40008011000 */
[----:B0-----:R-:W-:Y:S01]  /*d770*/  UMOV UR8, UR13 ;  /* 0x0000000d00087c82 */ /* 0x001fe20008000000 */
[----:B------:R-:W-:Y:S02]  /*d780*/  UMOV UR11, UR21 ;  /* 0x00000015000b7c82 */ /* 0x000fe40008000000 */
[----:B------:R0:W-:Y:S02]  /*d790*/  UTMALDG.3D.MULTICAST [UR8], [UR28], UR30, desc[UR16] ;  /* 0x000010081c0073b4 */ /* 0x0001e4000801181e */
[----:B0-----:R-:W-:Y:S05]  /*d7a0*/  @P4 BRA `(.L_x_278) ;  /* 0xfffffffc00384947 */ /* 0x001fea000383ffff */
.L_x_274:
[----:B------:R-:W-:Y:S05]  /*d7b0*/  BSYNC B1 ;  /* 0x0000000000017941 */ /* 0x000fea0003800000 */
.L_x_273:
[----:B------:R-:W2:Y:S01]  /*d7c0*/  LDL.LU R16, [R1+0xc] ;  /* 0x00000c0001107983 */ /* 0x000ea20000300800 */
[----:B------:R-:W-:Y:S01]  /*d7d0*/  LOP3.LUT P5, RZ, R10, 0xff, RZ, 0xc0, !PT ;  /* 0x000000ff0aff7812 */ /* 0x000fe200078ac0ff */
[----:B------:R-:W-:Y:S01]  /*d7e0*/  VIADD R8, R8, UR6 ;  /* 0x0000000608087c36 */ /* 0x000fe20008000000 */
[----:B------:R-:W-:Y:S01]  /*d7f0*/  UISETP.GE.U32.AND UP0, UPT, UR6, 0x19, UPT ;  /* 0x000000190600788c */ /* 0x000fe2000bf06070 */
[----:B------:R-:W3:Y:S01]  /*d800*/  LDL.LU R15, [R1+0x10] ;  /* 0x00001000010f7983 */ /* 0x000ee20000300800 */
[----:B------:R-:W-:Y:S01]  /*d810*/  IMAD.U32 R5, RZ, RZ, UR6 ;  /* 0x00000006ff057e24 */ /* 0x000fe2000f8e00ff */
[----:B------:R-:W-:Y:S01]  /*d820*/  ULDC.64 UR8, c[0x0][0x650] ;  /* 0x0001940000087ab9 */ /* 0x000fe20000000a00 */
[----:B------:R-:W-:Y:S01]  /*d830*/  ISETP.GT.U32.AND P1, PT, R8, 0x18, PT ;  /* 0x000000180800780c */ /* 0x000fe20003f24070 */
[----:B------:R-:W-:Y:S01]  /*d840*/  BSSY B1, `(.L_x_279) ;  /* 0x0000074000017945 */ /* 0x000fe20003800000 */
[----:B------:R-:W-:Y:S02]  /*d850*/  PLOP3.LUT P4, PT, PT, PT, UP0, 0x80, 0x0 ;  /* 0x000000000000781c */ /* 0x000fe40003f8f008 */
[----:B------:R-:W-:-:S02]  /*d860*/  ISETP.LT.U32.AND P1, PT, R5, 0x19, P1 ;  /* 0x000000190500780c */ /* 0x000fc40000f21070 */
[----:B------:R-:W-:Y:S01]  /*d870*/  PRMT R10, RZ, 0x7610, R10 ;  /* 0x00007610ff0a7816 */ /* 0x000fe2000000000a */
[----:B------:R-:W0:Y:S01]  /*d880*/  @P5 S2R R3, SR_CgaCtaId ;  /* 0x0000000000035919 */ /* 0x000e220000008800 */
[----:B------:R-:W-:-:S04]  /*d890*/  @P5 MOV R2, 0x400 ;  /* 0x0000040000025802 */ /* 0x000fc80000000f00 */
[----:B0-----:R-:W-:Y:S01]  /*d8a0*/  @P5 LEA R4, R3, R2, 0x18 ;  /* 0x0000000203045211 */ /* 0x001fe200078ec0ff */
[----:B------:R-:W-:-:S03]  /*d8b0*/  IMAD.WIDE.U32 R2, R8, 0x51eb851f, RZ ;  /* 0x51eb851f08027825 */ /* 0x000fc600078e00ff */
[----:B------:R0:W-:Y:S02]  /*d8c0*/  @P5 SYNCS.ARRIVE.TRANS64.A1T0 RZ, [R4+URZ+0x1c8], RZ ;  /* 0x0001c8ff04ff59a7 */ /* 0x0001e4000810003f */
[----:B------:R-:W-:Y:S02]  /*d8d0*/  SHF.R.U32.HI R5, RZ, 0x3, R3 ;  /* 0x00000003ff057819 */ /* 0x000fe40000011603 */
[----:B------:R-:W-:Y:S02]  /*d8e0*/  SEL R3, RZ, 0x1, !P1 ;  /* 0x00000001ff037807 */ /* 0x000fe40004800000 */
[----:B------:R-:W-:Y:S01]  /*d8f0*/  PRMT R2, RZ, 0x7610, R2 ;  /* 0x00007610ff027816 */ /* 0x000fe20000000002 */
[----:B------:R-:W-:Y:S01]  /*d900*/  IMAD R8, R5, -0x19, R8 ;  /* 0xffffffe705087824 */ /* 0x000fe200078e0208 */
[----:B------:R-:W-:Y:S01]  /*d910*/  LOP3.LUT R0, R0, R3, RZ, 0x3c, !PT ;  /* 0x0000000300007212 */ /* 0x000fe200078e3cff */
[----:B0-----:R-:W-:Y:S02]  /*d920*/  IMAD.MOV.U32 R4, RZ, RZ, -0x1 ;  /* 0xffffffffff047424 */ /* 0x001fe400078e00ff */
[----:B------:R-:W-:Y:S01]  /*d930*/  IMAD.MOV.U32 R3, RZ, RZ, -0x1 ;  /* 0xffffffffff037424 */ /* 0x000fe200078e00ff */
[----:B------:R-:W-:Y:S01]  /*d940*/  @P4 LOP3.LUT R0, R0, 0x1, R5, 0x78, !PT ;  /* 0x0000000100004812 */ /* 0x000fe200078e7805 */
[----:B------:R-:W-:Y:S01]  /*d950*/  IMAD.MOV.U32 R5, RZ, RZ, -0x1 ;  /* 0xffffffffff057424 */ /* 0x000fe200078e00ff */
[----:B---3--:R-:W-:-:S04]  /*d960*/  IADD3 R15, P5, R15, UR26, RZ ;  /* 0x0000001a0f0f7c10 */ /* 0x008fc8000ffbe0ff */
[----:B--2---:R-:W-:Y:S01]  /*d970*/  IADD3.X R16, R16, UR7, RZ, P5, !PT ;  /* 0x0000000710107c10 */ /* 0x004fe2000affe4ff */
[----:B------:R0:W-:Y:S01]  /*d980*/  STL [R1+0x10], R15 ;  /* 0x0000100f01007387 */ /* 0x0001e20000100800 */
[----:B------:R-:W-:-:S03]  /*d990*/  ISETP.GE.U32.AND P1, PT, R15, UR8, PT ;  /* 0x000000080f007c0c */ /* 0x000fc6000bf26070 */
[----:B------:R0:W-:Y:S01]  /*d9a0*/  STL [R1+0xc], R16 ;  /* 0x00000c1001007387 */ /* 0x0001e20000100800 */
[----:B------:R-:W-:-:S03]  /*d9b0*/  ISETP.GE.U32.AND.EX P1, PT, R16, UR9, PT, P1 ;  /* 0x0000000910007c0c */ /* 0x000fc6000bf26110 */
[----:B------:R0:W-:Y:S04]  /*d9c0*/  STL [R1+0x14], R5 ;  /* 0x0000140501007387 */ /* 0x0001e80000100800 */
[----:B------:R0:W-:Y:S04]  /*d9d0*/  STL [R1+0x18], R4 ;  /* 0x0000180401007387 */ /* 0x0001e80000100800 */
[----:B------:R0:W-:Y:S02]  /*d9e0*/  STL [R1+0x4], R3 ;  /* 0x0000040301007387 */ /* 0x0001e40000100800 */
[----:B------:R-:W-:Y:S05]  /*d9f0*/  @P1 BRA `(.L_x_280) ;  /* 0x0000000400601947 */ /* 0x000fea0003800000 */
[----:B------:R-:W-:Y:S01]  /*da00*/  ULDC.64 UR8, c[0x0][0x628] ;  /* 0x00018a0000087ab9 */ /* 0x000fe20000000a00 */
[----:B------:R-:W1:Y:S01]  /*da10*/  S2R R12, SR_CTAID.X ;  /* 0x00000000000c7919 */ /* 0x000e620000002500 */
[----:B------:R-:W-:Y:S01]  /*da20*/  ISETP.NE.U32.AND P1, PT, RZ, UR8, PT ;  /* 0x00000008ff007c0c */ /* 0x000fe2000bf25070 */
[----:B------:R-:W-:Y:S01]  /*da30*/  ULDC UR11, c[0x0][0x630] ;  /* 0x00018c00000b7ab9 */ /* 0x000fe20000000800 */
[----:B------:R-:W-:Y:S01]  /*da40*/  IMAD.MOV.U32 R2, RZ, RZ, R15 ;  /* 0x000000ffff027224 */ /* 0x000fe200078e000f */
[----:B------:R-:W2:Y:S01]  /*da50*/  S2R R11, SR_CTAID.Y ;  /* 0x00000000000b7919 */ /* 0x000ea20000002600 */
[----:B------:R-:W-:Y:S01]  /*da60*/  ISETP.NE.AND.EX P1, PT, RZ, UR9, PT, P1 ;  /* 0x00000009ff007c0c */ /* 0x000fe2000bf25310 */
[----:B0-----:R-:W-:-:S12]  /*da70*/  IMAD.MOV.U32 R3, RZ, RZ, R16 ;  /* 0x000000ffff037224 */ /* 0x001fd800078e0010 */
[----:B------:R-:W-:Y:S05]  /*da80*/  @!P1 BRA `(.L_x_281) ;  /* 0x0000000000289947 */ /* 0x000fea0003800000 */
[----:B------:R-:W-:Y:S02]  /*da90*/  ULDC UR10, c[0x0][0x634] ;  /* 0x00018d00000a7ab9 */ /* 0x000fe40000000800 */
[----:B------:R-:W-:-:S05]  /*daa0*/  IADD3 R7, P1, R15, UR10, RZ ;  /* 0x0000000a0f077c10 */ /* 0x000fca000ff3e0ff */
[----:B------:R-:W-:-:S04]  /*dab0*/  IMAD.X R13, RZ, RZ, R16, P1 ;  /* 0x000000ffff0d7224 */ /* 0x000fc800008e0610 */
[----:B------:R-:W-:-:S04]  /*dac0*/  IMAD.WIDE.U32 R4, R13, UR8, RZ ;  /* 0x000000080d047c25 */ /* 0x000fc8000f8e00ff */
[----:B------:R-:W-:-:S04]  /*dad0*/  IMAD.WIDE.U32 R4, P1, R7, UR9, R4 ;  /* 0x0000000907047c25 */ /* 0x000fc8000f820004 */
[----:B------:R-:W-:-:S04]  /*dae0*/  IMAD.WIDE.U32 R6, R7, UR8, RZ ;  /* 0x0000000807067c25 */ /* 0x000fc8000f8e00ff */
[----:B------:R-:W-:Y:S01]  /*daf0*/  IMAD.X R3, RZ, RZ, RZ, P1 ;  /* 0x000000ffff037224 */ /* 0x000fe200008e06ff */
[----:B------:R-:W-:Y:S01]  /*db00*/  IADD3 RZ, P1, R7, R4, RZ ;  /* 0x0000000407ff7210 */ /* 0x000fe20007f3e0ff */
[----:B------:R-:W-:-:S04]  /*db10*/  IMAD.MOV.U32 R2, RZ, RZ, R5 ;  /* 0x000000ffff027224 */ /* 0x000fc800078e0005 */
[----:B------:R-:W-:-:S08]  /*db20*/  IMAD.WIDE.U32.X R2, R13, UR9, R2, P1 ;  /* 0x000000090d027c25 */ /* 0x000fd000088e0402 */
.L_x_281:
[--C-:B------:R-:W-:Y:S01]  /*db30*/  SHF.R.U64 R6, R2, UR11, R3.reuse ;  /* 0x0000000b02067c19 */ /* 0x100fe20008001203 */
[----:B------:R-:W-:Y:S01]  /*db40*/  ULDC.64 UR8, c[0x0][0x620] ;  /* 0x0001880000087ab9 */ /* 0x000fe20000000a00 */
[----:B------:R-:W-:Y:S01]  /*db50*/  SHF.R.U32.HI R2, RZ, UR11, R3 ;  /* 0x0000000bff027c19 */ /* 0x000fe20008011603 */
[----:B------:R-:W-:Y:S01]  /*db60*/  IMAD.MOV.U32 R3, RZ, RZ, R16 ;  /* 0x000000ffff037224 */ /* 0x000fe200078e0010 */
[----:B------:R-:W-:Y:S01]  /*db70*/  IADD3 R5, P1, RZ, -R6, RZ ;  /* 0x80000006ff057210 */ /* 0x000fe20007f3e0ff */
[----:B------:R-:W0:Y:S01]  /*db80*/  LDC R17, c[0x0][0x144] ;  /* 0x00005100ff117b82 */ /* 0x000e220000000800 */
[----:B-1----:R-:W-:Y:S01]  /*db90*/  I2FP.F32.U32 R7, R12 ;  /* 0x0000000c00077245 */ /* 0x002fe20000201000 */
[----:B------:R-:W-:Y:S01]  /*dba0*/  ULDC.64 UR12, c[0x0][0x640] ;  /* 0x00019000000c7ab9 */ /* 0x000fe20000000a00 */
[----:B------:R-:W-:Y:S01]  /*dbb0*/  ULDC UR10, c[0x0][0x608] ;  /* 0x00018200000a7ab9 */ /* 0x000fe20000000800 */
[----:B------:R-:W-:Y:S01]  /*dbc0*/  IMAD.X R2, RZ, RZ, ~R2, P1 ;  /* 0x000000ffff027224 */ /* 0x000fe200008e0e02 */
[----:B------:R-:W-:-:S03]  /*dbd0*/  ISETP.NE.U32.AND P1, PT, RZ, UR12, PT ;  /* 0x0000000cff007c0c */ /* 0x000fc6000bf25070 */
[----:B------:R-:W-:Y:S01]  /*dbe0*/  IMAD R4, R2, UR8, RZ ;  /* 0x0000000802047c24 */ /* 0x000fe2000f8e02ff */
[----:B------:R-:W1:Y:S01]  /*dbf0*/  LDC R14, c[0x0][0x148] ;  /* 0x00005200ff0e7b82 */ /* 0x000e620000000800 */
[----:B------:R-:W-:Y:S01]  /*dc00*/  IMAD.MOV.U32 R2, RZ, RZ, R15 ;  /* 0x000000ffff027224 */ /* 0x000fe200078e000f */
[----:B------:R-:W-:-:S03]  /*dc10*/  ISETP.NE.AND.EX P1, PT, RZ, UR13, PT, P1 ;  /* 0x0000000dff007c0c */ /* 0x000fc6000bf25310 */
[----:B------:R-:W-:Y:S01]  /*dc20*/  IMAD.WIDE.U32 R2, R5, UR8, R2 ;  /* 0x0000000805027c25 */ /* 0x000fe2000f8e0002 */
[----:B------:R-:W-:-:S03]  /*dc30*/  ULDC UR8, c[0x0][0x150] ;  /* 0x0000540000087ab9 */ /* 0x000fc60000000800 */
[----:B------:R-:W-:Y:S02]  /*dc40*/  IMAD R5, R5, UR9, R4 ;  /* 0x0000000905057c24 */ /* 0x000fe4000f8e0204 */
[----:B------:R-:W-:Y:S01]  /*dc50*/  FMUL R4, R7, UR8 ;  /* 0x0000000807047c20 */ /* 0x000fe20008400000 */
[----:B------:R-:W-:Y:S01]  /*dc60*/  ULDC UR8, c[0x0][0x618] ;  /* 0x0001860000087ab9 */ /* 0x000fe20000000800 */
[----:B------:R-:W-:Y:S01]  /*dc70*/  ULDC UR9, c[0x0][0x154] ;  /* 0x0000550000097ab9 */ /* 0x000fe20000000800 */
[----:B------:R-:W-:-:S03]  /*dc80*/  IMAD.IADD R3, R3, 0x1, R5 ;  /* 0x0000000103037824 */ /* 0x000fc600078e0205 */
[----:B------:R-:W3:Y:S02]  /*dc90*/  F2I.U32.TRUNC.NTZ R4, R4 ;  /* 0x0000000400047305 */ /* 0x000ee4000020f000 */
[----:B------:R-:W-:Y:S02]  /*dca0*/  SHF.R.U64 R7, R2, UR8, R3 ;  /* 0x0000000802077c19 */ /* 0x000fe40008001203 */
[----:B--2---:R-:W-:-:S05]  /*dcb0*/  I2FP.F32.U32 R2, R11 ;  /* 0x0000000b00027245 */ /* 0x004fca0000201000 */
[----:B------:R-:W-:Y:S01]  /*dcc0*/  FMUL R5, R2, UR9 ;  /* 0x0000000902057c20 */ /* 0x000fe20008400000 */
[----:B------:R-:W-:Y:S01]  /*dcd0*/  SHF.R.U32.HI R2, RZ, UR8, R3 ;  /* 0x00000008ff027c19 */ /* 0x000fe20008011603 */
[----:B------:R-:W-:Y:S02]  /*dce0*/  ULDC UR8, c[0x0][0x658] ;  /* 0x0001960000087ab9 */ /* 0x000fe40000000800 */
[----:B------:R2:W4:Y:S01]  /*dcf0*/  F2I.U32.TRUNC.NTZ R18, R5 ;  /* 0x0000000500127305 */ /* 0x000522000020f000 */
[----:B------:R-:W-:Y:S01]  /*dd00*/  SHF.R.U64 R16, R7, UR10, R2 ;  /* 0x0000000a07107c19 */ /* 0x000fe20008001202 */
[----:B---3--:R-:W-:Y:S01]  /*dd10*/  IMAD.MOV R4, RZ, RZ, -R4 ;  /* 0x000000ffff047224 */ /* 0x008fe200078e0a04 */
[----:B------:R-:W-:-:S03]  /*dd20*/  SHF.R.U32.HI R3, RZ, UR10, R2 ;  /* 0x0000000aff037c19 */ /* 0x000fc60008011602 */
[----:B0-----:R-:W-:Y:S01]  /*dd30*/  IMAD R12, R17, R4, R12 ;  /* 0x00000004110c7224 */ /* 0x001fe200078e020c */
[--C-:B------:R-:W-:Y:S02]  /*dd40*/  SHF.R.U64 R13, R16, UR8, R3.reuse ;  /* 0x00000008100d7c19 */ /* 0x100fe40008001203 */
[----:B------:R-:W-:-:S03]  /*dd50*/  SHF.R.U32.HI R15, RZ, UR8, R3 ;  /* 0x00000008ff0f7c19 */ /* 0x000fc60008011603 */
[----:B------:R-:W-:Y:S02]  /*dd60*/  IMAD.MOV.U32 R2, RZ, RZ, R13 ;  /* 0x000000ffff027224 */ /* 0x000fe400078e000d */
[----:B------:R-:W-:Y:S01]  /*dd70*/  IMAD.MOV.U32 R3, RZ, RZ, R15 ;  /* 0x000000ffff037224 */ /* 0x000fe200078e000f */
[----:B-12-4-:R-:W-:Y:S06]  /*dd80*/  @!P1 BRA `(.L_x_282) ;  /* 0x0000000000289947 */ /* 0x016fec0003800000 */
[----:B------:R-:W-:Y:S02]  /*dd90*/  ULDC UR8, c[0x0][0x64c] ;  /* 0x0001930000087ab9 */ /* 0x000fe40000000800 */
[----:B------:R-:W-:-:S05]  /*dda0*/  IADD3 R3, P1, R13, UR8, RZ ;  /* 0x000000080d037c10 */ /* 0x000fca000ff3e0ff */
[----:B------:R-:W-:-:S04]  /*ddb0*/  IMAD.X R15, RZ, RZ, R15, P1 ;  /* 0x000000ffff0f7224 */ /* 0x000fc800008e060f */
[----:B------:R-:W-:-:S04]  /*ddc0*/  IMAD.WIDE.U32 R4, R15, UR12, RZ ;  /* 0x0000000c0f047c25 */ /* 0x000fc8000f8e00ff */
[----:B------:R-:W-:-:S04]  /*ddd0*/  IMAD.WIDE.U32 R4, P1, R3, UR13, R4 ;  /* 0x0000000d03047c25 */ /* 0x000fc8000f820004 */
[----:B------:R-:W-:-:S04]  /*dde0*/  IMAD.WIDE.U32 R2, R3, UR12, RZ ;  /* 0x0000000c03027c25 */ /* 0x000fc8000f8e00ff */
[----:B------:R-:W-:Y:S01]  /*ddf0*/  IMAD.MOV.U32 R2, RZ, RZ, R5 ;  /* 0x000000ffff027224 */ /* 0x000fe200078e0005 */
[----:B------:R-:W-:Y:S01]  /*de00*/  IADD3 RZ, P4, R3, R4, RZ ;  /* 0x0000000403ff7210 */ /* 0x000fe20007f9e0ff */
[----:B------:R-:W-:-:S04]  /*de10*/  IMAD.X R3, RZ, RZ, RZ, P1 ;  /* 0x000000ffff037224 */ /* 0x000fc800008e06ff */
[----:B------:R-:W-:-:S08]  /*de20*/  IMAD.WIDE.U32.X R2, R15, UR13, R2, P4 ;  /* 0x0000000d0f027c25 */ /* 0x000fd0000a0e0402 */
.L_x_282:
[----:B------:R-:W-:Y:S01]  /*de30*/  ULDC UR8, c[0x0][0x648] ;  /* 0x0001920000087ab9 */ /* 0x000fe20000000800 */
[----:B------:R-:W-:Y:S01]  /*de40*/  IMAD.MOV R18, RZ, RZ, -R18 ;  /* 0x000000ffff127224 */ /* 0x000fe200078e0a12 */
[----:B------:R-:W-:Y:S01]  /*de50*/  SHF.R.U64 R3, R2, UR8, R3 ;  /* 0x0000000802037c19 */ /* 0x000fe20008001203 */
[----:B------:R-:W-:Y:S01]  /*de60*/  ULDC UR8, c[0x0][0x638] ;  /* 0x00018e0000087ab9 */ /* 0x000fe20000000800 */
[----:B------:R-:W-:Y:S01]  /*de70*/  LOP3.LUT R2, R16, UR18, RZ, 0xc0, !PT ;  /* 0x0000001210027c12 */ /* 0x000fe2000f8ec0ff */
[----:B------:R-:W-:Y:S01]  /*de80*/  @P3 IMAD R12, R14, R18, R11 ;  /* 0x000000120e0c3224 */ /* 0x000fe200078e020b */
[----:B------:R-:W-:Y:S01]  /*de90*/  ULDC UR9, c[0x0][0x610] ;  /* 0x0001840000097ab9 */ /* 0x000fe20000000800 */
[----:B------:R-:W-:Y:S02]  /*dea0*/  IMAD.MOV R4, RZ, RZ, -R3 ;  /* 0x000000ffff047224 */ /* 0x000fe400078e0a03 */
[----:B------:R-:W-:Y:S01]  /*deb0*/  IMAD R3, R3, UR19, R2 ;  /* 0x0000001303037c24 */ /* 0x000fe2000f8e0202 */
[----:B------:R-:W-:Y:S01]  /*dec0*/  LOP3.LUT R2, R7, UR4, RZ, 0xc0, !PT ;  /* 0x0000000407027c12 */ /* 0x000fe2000f8ec0ff */
[----:B------:R-:W-:Y:S01]  /*ded0*/  IMAD R13, R4, UR8, R13 ;  /* 0x00000008040d7c24 */ /* 0x000fe2000f8e020d */
[----:B------:R-:W-:Y:S01]  /*dee0*/  ULDC UR8, c[0x0][0x600] ;  /* 0x0001800000087ab9 */ /* 0x000fe20000000800 */
[----:B------:R-:W-:-:S02]  /*def0*/  IMAD.MOV.U32 R5, RZ, RZ, 0x1 ;  /* 0x00000001ff057424 */ /* 0x000fc400078e00ff */
[----:B------:R-:W-:Y:S02]  /*df00*/  IMAD R3, R3, UR9, R12 ;  /* 0x0000000903037c24 */ /* 0x000fe4000f8e020c */
[--C-:B------:R-:W-:Y:S01]  /*df10*/  IMAD R4, R13, UR8, R2.reuse ;  /* 0x000000080d047c24 */ /* 0x100fe2000f8e0202 */
[----:B------:R-:W-:-:S04]  /*df20*/  PRMT R2, R5, 0x7610, R2 ;  /* 0x0000761005027816 */ /* 0x000fc80000000002 */
[----:B------:R-:W-:Y:S02]  /*df30*/  SEL R5, R4, R3, !P3 ;  /* 0x0000000304057207 */ /* 0x000fe40005800000 */
[----:B------:R-:W-:-:S03]  /*df40*/  SEL R3, R3, R4, !P3 ;  /* 0x0000000403037207 */ /* 0x000fc60005800000 */
[----:B------:R1:W-:Y:S04]  /*df50*/  STL [R1+0x18], R5 ;  /* 0x0000180501007387 */ /* 0x0003e80000100800 */
[----:B------:R1:W-:Y:S04]  /*df60*/  STL [R1+0x4], R6 ;  /* 0x0000040601007387 */ /* 0x0003e80000100800 */
[----:B------:R1:W-:Y:S02]  /*df70*/  STL [R1+0x14], R3 ;  /* 0x0000140301007387 */ /* 0x0003e40000100800 */
.L_x_280:
[----:B------:R-:W-:Y:S05]  /*df80*/  BSYNC B1 ;  /* 0x0000000000017941 */ /* 0x000fea0003800000 */
.L_x_279:
[----:B------:R-:W-:-:S13]  /*df90*/  LOP3.LUT P1, RZ, R2, 0xff, RZ, 0xc0, !PT ;  /* 0x000000ff02ff7812 */ /* 0x000fda000782c0ff */
[----:B------:R-:W-:Y:S05]  /*dfa0*/  @P1 BRA `(.L_x_283) ;  /* 0xfffffff000f81947 */ /* 0x000fea000383ffff */
[----:B------:R-:W-:Y:S05]  /*dfb0*/  BSYNC B0 ;  /* 0x0000000000007941 */ /* 0x000fea0003800000 */
.L_x_271:
[----:B------:R-:W-:-:S03]  /*dfc0*/  UMOV UR8, 0xffffffff ;  /* 0xffffffff00087882 */ /* 0x000fc60000000000 */
[----:B------:R-:W-:Y:S05]  /*dfd0*/  BRA.DIV UR8, `(.L_x_284) ;  /* 0x00000012084c7947 */ /* 0x000fea000b800000 */
[----:B------:R-:W-:-:S13]  /*dfe0*/  ELECT P0, URZ, PT ;  /* 0x00000000003f782f */ /* 0x000fda0003800000 */
.L_x_321:
[----:B------:R-:W-:Y:S04]  /*dff0*/  BSSY B0, `(.L_x_285) ;  /* 0x00000e9000007945 */ /* 0x000fe80003800000 */
[----:B------:R-:W-:Y:S05]  /*e000*/  @!P0 BRA `(.L_x_286) ;  /* 0x0000000c009c8947 */ /* 0x000fea0003800000 */
[----:B------:R-:W-:-:S04]  /*e010*/  ULOP3.LUT UR8, UR5, 0x2, URZ, 0xfc, !UPT ;  /* 0x0000000205087892 */ /* 0x000fc8000f8efc3f */
[----:B------:R-:W-:-:S06]  /*e020*/  UISETP.NE.AND UP0, UPT, UR8, 0x3, UPT ;  /* 0x000000030800788c */ /* 0x000fcc000bf05270 */
[----:B------:R-:W-:-:S13]  /*e030*/  PLOP3.LUT P0, PT, PT, PT, UP0, 0x80, 0x0 ;  /* 0x000000000000781c */ /* 0x000fda0003f0f008 */
[----:B------:R-:W-:Y:S05]  /*e040*/  @!P0 BRA `(.L_x_287) ;  /* 0x0000000000048947 */ /* 0x000fea0003800000 */
[----:B------:R-:W-:Y:S01]  /*e050*/  BPT.TRAP 0x1 ;  /* 0x000000040000795c */ /* 0x000fe20000300000 */
.L_x_287:
[----:B01----:R-:W0:Y:S01]  /*e060*/  S2R R3, SR_CgaCtaId ;  /* 0x0000000000037919 */ /* 0x003e220000008800 */
[----:B------:R-:W-:-:S04]  /*e070*/  MOV R2, 0x400 ;  /* 0x0000040000027802 */ /* 0x000fc80000000f00 */
[----:B0-----:R-:W-:Y:S02]  /*e080*/  LEA R3, R3, R2, 0x18 ;  /* 0x0000000203037211 */ /* 0x001fe400078ec0ff */
[----:B------:R-:W-:-:S03]  /*e090*/  SHF.L.U32 R2, R0, 0x1f, RZ ;  /* 0x0000001f00027819 */ /* 0x000fc600000006ff */
[----:B------:R-:W-:-:S04]  /*e0a0*/  VIADD R3, R3, 0xc8 ;  /* 0x000000c803037836 */ /* 0x000fc80000000000 */
[C---:B------:R-:W-:Y:S02]  /*e0b0*/  IMAD R7, R8.reuse, 0x8, R3 ;  /* 0x0000000808077824 */ /* 0x040fe400078e0203 */
[----:B------:R-:W-:Y:S02]  /*e0c0*/  VIADD R8, R8, 0x1 ;  /* 0x0000000108087836 */ /* 0x000fe40000000000 */
[----:B------:R-:W0:Y:S03]  /*e0d0*/  SYNCS.PHASECHK.TRANS64.TRYWAIT P0, [R7+URZ], R2 ;  /* 0x00000002070075a7 */ /* 0x000e26000800017f */
[----:B------:R-:W-:-:S04]  /*e0e0*/  ISETP.NE.AND P1, PT, R8, 0x19, PT ;  /* 0x000000190800780c */ /* 0x000fc80003f25270 */
[----:B------:R-:W-:Y:S02]  /*e0f0*/  SEL R5, RZ, 0x1, P1 ;  /* 0x00000001ff057807 */ /* 0x000fe40000800000 */
[----:B------:R-:W-:Y:S02]  /*e100*/  SEL R8, R8, RZ, P1 ;  /* 0x000000ff08087207 */ /* 0x000fe40000800000 */
[----:B------:R-:W-:-:S03]  /*e110*/  LOP3.LUT R5, R0, R5, RZ, 0x3c, !PT ;  /* 0x0000000500057212 */ /* 0x000fc600078e3cff */
[----:B------:R-:W-:Y:S01]  /*e120*/  IMAD R9, R8, 0x8, R3 ;  /* 0x0000000808097824 */ /* 0x000fe200078e0203 */
[----:B------:R-:W-:Y:S01]  /*e130*/  SHF.L.U32 R4, R5, 0x1f, RZ ;  /* 0x0000001f05047819 */ /* 0x000fe200000006ff */
[----:B0-----:R-:W-:Y:S06]  /*e140*/  @!P0 BRA `(.L_x_288) ;  /* 0x0000001000148947 */ /* 0x001fec0003800000 */
.L_x_322:
[----:B------:R-:W1:Y:S01]  /*e150*/  SYNCS.PHASECHK.TRANS64.TRYWAIT P0, [R9+URZ], R4 ;  /* 0x00000004090075a7 */ /* 0x000e62000800017f */
[----:B------:R-:W-:-:S05]  /*e160*/  VIADD R0, R8, 0x1 ;  /* 0x0000000108007836 */ /* 0x000fca0000000000 */
[----:B------:R-:W-:-:S04]  /*e170*/  ISETP.NE.AND P1, PT, R0, 0x19, PT ;  /* 0x000000190000780c */ /* 0x000fc80003f25270 */
[----:B0-----:R-:W-:Y:S02]  /*e180*/  SEL R2, RZ, 0x1, P1 ;  /* 0x00000001ff027807 */ /* 0x001fe40000800000 */
[----:B------:R-:W-:Y:S02]  /*e190*/  SEL R0, R0, RZ, P1 ;  /* 0x000000ff00007207 */ /* 0x000fe40000800000 */
[----:B------:R-:W-:-:S03]  /*e1a0*/  LOP3.LUT R7, R5, R2, RZ, 0x3c, !PT ;  /* 0x0000000205077212 */ /* 0x000fc600078e3cff */
[----:B------:R-:W-:Y:S01]  /*e1b0*/  IMAD R6, R0, 0x8, R3 ;  /* 0x0000000800067824 */ /* 0x000fe200078e0203 */
[----:B------:R-:W-:Y:S01]  /*e1c0*/  SHF.L.U32 R5, R7, 0x1f, RZ ;  /* 0x0000001f07057819 */ /* 0x000fe200000006ff */
[----:B-1----:R-:W-:Y:S06]  /*e1d0*/  @!P0 BRA `(.L_x_289) ;  /* 0x0000001000048947 */ /* 0x002fec0003800000 */
.L_x_323:
[----:B------:R-:W1:Y:S01]  /*e1e0*/  SYNCS.PHASECHK.TRANS64.TRYWAIT P0, [R6+URZ], R5 ;  /* 0x00000005060075a7 */ /* 0x000e62000800017f */
[----:B------:R-:W-:-:S05]  /*e1f0*/  VIADD R0, R0, 0x1 ;  /* 0x0000000100007836 */ /* 0x000fca0000000000 */
[----:B------:R-:W-:-:S04]  /*e200*/  ISETP.NE.AND P1, PT, R0, 0x19, PT ;  /* 0x000000190000780c */ /* 0x000fc80003f25270 */
[----:B------:R-:W-:Y:S02]  /*e210*/  SEL R2, RZ, 0x1, P1 ;  /* 0x00000001ff027807 */ /* 0x000fe40000800000 */
[----:B------:R-:W-:Y:S02]  /*e220*/  SEL R0, R0, RZ, P1 ;  /* 0x000000ff00007207 */ /* 0x000fe40000800000 */
[----:B------:R-:W-:-:S03]  /*e230*/  LOP3.LUT R7, R7, R2, RZ, 0x3c, !PT ;  /* 0x0000000207077212 */ /* 0x000fc600078e3cff */
[----:B0-----:R-:W-:Y:S01]  /*e240*/  IMAD R9, R0, 0x8, R3 ;  /* 0x0000000800097824 */ /* 0x001fe200078e0203 */
[----:B------:R-:W-:Y:S01]  /*e250*/  SHF.L.U32 R4, R7, 0x1f, RZ ;  /* 0x0000001f07047819 */ /* 0x000fe200000006ff */
[----:B-1----:R-:W-:Y:S06]  /*e260*/  @!P0 BRA `(.L_x_290) ;  /* 0x0000000c00f48947 */ /* 0x002fec0003800000 */
.L_x_324:
        /* <DEDUP_REMOVED lines=9> */
.L_x_325:
        /* <DEDUP_REMOVED lines=9> */
.L_x_326:
        /* <DEDUP_REMOVED lines=9> */
.L_x_327:
        /* <DEDUP_REMOVED lines=9> */
.L_x_328:
        /* <DEDUP_REMOVED lines=9> */
.L_x_329:
        /* <DEDUP_REMOVED lines=9> */
.L_x_330:
        /* <DEDUP_REMOVED lines=9> */
.L_x_331:
        /* <DEDUP_REMOVED lines=9> */
.L_x_332:
        /* <DEDUP_REMOVED lines=9> */
.L_x_333:
        /* <DEDUP_REMOVED lines=9> */
.L_x_334:
        /* <DEDUP_REMOVED lines=9> */
.L_x_335:
        /* <DEDUP_REMOVED lines=9> */
.L_x_336:
        /* <DEDUP_REMOVED lines=9> */
.L_x_337:
        /* <DEDUP_REMOVED lines=9> */
.L_x_338:
        /* <DEDUP_REMOVED lines=9> */
.L_x_339:
        /* <DEDUP_REMOVED lines=9> */
.L_x_340:
        /* <DEDUP_REMOVED lines=9> */
.L_x_341:
        /* <DEDUP_REMOVED lines=9> */
.L_x_342:
        /* <DEDUP_REMOVED lines=9> */
.L_x_343:
        /* <DEDUP_REMOVED lines=9> */
.L_x_344:
[----:B------:R-:W1:Y:S01]  /*edb0*/  SYNCS.PHASECHK.TRANS64.TRYWAIT P0, [R9+URZ], R4 ;  /* 0x00000004090075a7 */ /* 0x000e62000800017f */
[----:B------:R-:W-:-:S05]  /*edc0*/  VIADD R0, R0, 0x1 ;  /* 0x0000000100007836 */ /* 0x000fca0000000000 */
[----:B------:R-:W-:-:S04]  /*edd0*/  ISETP.NE.AND P1, PT, R0, 0x19, PT ;  /* 0x000000190000780c */ /* 0x000fc80003f25270 */
[----:B------:R-:W-:Y:S02]  /*ede0*/  SEL R2, RZ, 0x1, P1 ;  /* 0x00000001ff027807 */ /* 0x000fe40000800000 */
[----:B------:R-:W-:Y:S02]  /*edf0*/  SEL R0, R0, RZ, P1 ;  /* 0x000000ff00007207 */ /* 0x000fe40000800000 */
[----:B------:R-:W-:Y:S01]  /*ee00*/  LOP3.LUT R2, R7, R2, RZ, 0x3c, !PT ;  /* 0x0000000207027212 */ /* 0x000fe200078e3cff */
[----:B-1----:R-:W-:Y:S06]  /*ee10*/  @!P0 BRA `(.L_x_311) ;  /* 0x0000000800ac8947 */ /* 0x002fec0003800000 */
.L_x_345:
[----:B------:R-:W-:Y:S01]  /*ee20*/  IMAD R3, R0, 0x8, R3 ;  /* 0x0000000800037824 */ /* 0x000fe200078e0203 */
[----:B------:R-:W-:-:S07]  /*ee30*/  SHF.L.U32 R0, R2, 0x1f, RZ ;  /* 0x0000001f02007819 */ /* 0x000fce00000006ff */
.L_x_312:
[----:B--2---:R2:W3:Y:S02]  /*ee40*/  SYNCS.PHASECHK.TRANS64.TRYWAIT P0, [R3+URZ], R0 ;  /* 0x00000000030075a7 */ /* 0x0044e4000800017f */
[----:B---3--:R-:W-:Y:S05]  /*ee50*/  @!P0 NANOSLEEP.SYNCS 0x989680 ;  /* 0x009896800000895d */ /* 0x008fea0003900000 */
[----:B------:R-:W3:Y:S02]  /*ee60*/  @!P0 SYNCS.PHASECHK.TRANS64 P0, [R3+URZ], R0 ;  /* 0x00000000030085a7 */ /* 0x000ee4000800007f */
[----:B---3--:R-:W-:Y:S05]  /*ee70*/  @!P0 BRA `(.L_x_312) ;  /* 0xfffffffc00f08947 */ /* 0x008fea000383ffff */
.L_x_286:
[----:B------:R-:W-:Y:S05]  /*ee80*/  BSYNC B0 ;  /* 0x0000000000007941 */ /* 0x000fea0003800000 */
.L_x_285:
[----:B------:R-:W-:Y:S05]  /*ee90*/  EXIT ;  /* 0x000000000000794d */ /* 0x000fea0003800000 */
.L_x_20:
[----:B----4-:R-:W-:-:S04]  /*eea0*/  IMAD.U32 R3, RZ, RZ, UR14 ;  /* 0x0000000eff037e24 */ /* 0x010fc8000f8e00ff */
[----:B------:R4:W0:Y:S03]  /*eeb0*/  SYNCS.PHASECHK.TRANS64.TRYWAIT P0, [R3+URZ+-0x8], R0 ;  /* 0xfffff800030075a7 */ /* 0x000826000800017f */
[----:B0-----:R-:W-:Y:S05]  /*eec0*/  @!P0 NANOSLEEP.SYNCS 0x989680 ;  /* 0x009896800000895d */ /* 0x001fea0003900000 */
[----:B------:R-:W0:Y:S02]  /*eed0*/  @!P0 SYNCS.PHASECHK.TRANS64 P0, [R3+URZ+-0x8], R0 ;  /* 0xfffff800030085a7 */ /* 0x000e24000800007f */
[----:B0-----:R-:W-:Y:S05]  /*eee0*/  @!P0 BRA `(.L_x_20) ;  /* 0xfffffffc00ec8947 */ /* 0x001fea000383ffff */
[----:B------:R-:W-:Y:S05]  /*eef0*/  BRA `(.L_x_313) ;  /* 0xffffff2800fc7947 */ /* 0x000fea000383ffff */
.L_x_25:
[----:B-1----:R-:W-:-:S04]  /*ef00*/  IMAD.U32 R3, RZ, RZ, UR20 ;  /* 0x00000014ff037e24 */ /* 0x002fc8000f8e00ff */
[----:B------:R1:W2:Y:S03]  /*ef10*/  SYNCS.PHASECHK.TRANS64.TRYWAIT P0, [R3+URZ], R0 ;  /* 0x00000000030075a7 */ /* 0x0002a6000800017f */
[----:B--2---:R-:W-:Y:S05]  /*ef20*/  @!P0 NANOSLEEP.SYNCS 0x989680 ;  /* 0x009896800000895d */ /* 0x004fea0003900000 */
[----:B------:R-:W2:Y:S02]  /*ef30*/  @!P0 SYNCS.PHASECHK.TRANS64 P0, [R3+URZ], R0 ;  /* 0x00000000030085a7 */ /* 0x000ea4000800007f */
[----:B--2---:R-:W-:Y:S05]  /*ef40*/  @!P0 BRA `(.L_x_25) ;  /* 0xfffffffc00ec8947 */ /* 0x004fea000383ffff */
[----:B------:R-:W-:Y:S05]  /*ef50*/  BRA `(.L_x_24) ;  /* 0xffffff3000f47947 */ /* 0x000fea000383ffff */
.L_x_31:
[----:B-----5:R1:W-:Y:S02]  /*ef60*/  STL [R1+0x20], R0 ;  /* 0x0000200001007387 */ /* 0x0203e40000100800 */
[----:B-1----:R-:W-:-:S04]  /*ef70*/  IMAD.U32 R0, RZ, RZ, UR22 ;  /* 0x00000016ff007e24 */ /* 0x002fc8000f8e00ff */
[----:B------:R1:W2:Y:S03]  /*ef80*/  SYNCS.PHASECHK.TRANS64.TRYWAIT P0, [R0+URZ], R227 ;  /* 0x000000e3000075a7 */ /* 0x0002a6000800017f */
[----:B--2---:R-:W-:Y:S05]  /*ef90*/  @!P0 NANOSLEEP.SYNCS 0x989680 ;  /* 0x009896800000895d */ /* 0x004fea0003900000 */
[----:B------:R1:W2:Y:S02]  /*efa0*/  @!P0 SYNCS.PHASECHK.TRANS64 P0, [R0+URZ], R227 ;  /* 0x000000e3000085a7 */ /* 0x0002a4000800007f */
[----:B-1----:R1:W5:Y:S02]  /*efb0*/  LDL.LU R0, [R1+0x20] ;  /* 0x0000200001007983 */ /* 0x0023640000300800 */
[----:B-12---:R-:W-:Y:S05]  /*efc0*/  @!P0 BRA `(.L_x_31) ;  /* 0xfffffffc00e48947 */ /* 0x006fea000383ffff */
[----:B------:R-:W-:Y:S05]  /*efd0*/  BRA `(.L_x_30) ;  /* 0xffffff4000907947 */ /* 0x000fea000383ffff */
.L_x_39:
[----:B0-----:R-:W-:-:S04]  /*efe0*/  IMAD.U32 R25, RZ, RZ, UR14 ;  /* 0x0000000eff197e24 */ /* 0x001fc8000f8e00ff */
[----:B------:R0:W1:Y:S03]  /*eff0*/  SYNCS.PHASECHK.TRANS64.TRYWAIT P0, [R25+URZ+0x8], R24 ;  /* 0x00000818190075a7 */ /* 0x000066000800017f */
[----:B-1----:R-:W-:Y:S05]  /*f000*/  @!P0 NANOSLEEP.SYNCS 0x989680 ;  /* 0x009896800000895d */ /* 0x002fea0003900000 */
[----:B------:R-:W1:Y:S02]  /*f010*/  @!P0 SYNCS.PHASECHK.TRANS64 P0, [R25+URZ+0x8], R24 ;  /* 0x00000818190085a7 */ /* 0x000e64000800007f */
[----:B-1----:R-:W-:Y:S05]  /*f020*/  @!P0 BRA `(.L_x_39) ;  /* 0xfffffffc00ec8947 */ /* 0x002fea000383ffff */
[----:B------:R-:W-:Y:S05]  /*f030*/  BRA `(.L_x_314) ;  /* 0xffffff5800187947 */ /* 0x000fea000383ffff */
.L_x_272:
[----:B------:R-:W-:Y:S01]  /*f040*/  BSSY B1, `(.L_x_315) ;  /* 0x0000006000017945 */ /* 0x000fe20003800000 */
[----:B------:R-:W-:-:S07]  /*f050*/  IMAD.MOV.U32 R2, RZ, RZ, -0x1 ;  /* 0xffffffffff027424 */ /* 0x000fce00078e00ff */
[----:B------:R-:W-:Y:S05]  /*f060*/  WARPSYNC.COLLECTIVE R2, `(.L_x_316) ;  /* 0x00000000020c7348 */ /* 0x000fea0003c00000 */
[----:B------:R-:W-:Y:S02]  /*f070*/  ELECT P1, UR62, PT ;  /* 0x00000000003e782f */ /* 0x000fe40003820000 */
[----:B------:R-:W-:Y:S01]  /*f080*/  MOV R2, UR62 ;  /* 0x0000003e00027c02 */ /* 0x000fe20008000f00 */
[----:B------:R-:W-:Y:S10]  /*f090*/  ENDCOLLECTIVE ;  /* 0x000000000000791b */ /* 0x000ff40003800000 */
.L_x_316:
[----:B------:R-:W-:Y:S05]  /*f0a0*/  BSYNC B1 ;  /* 0x0000000000017941 */ /* 0x000fea0003800000 */
.L_x_315:
[----:B------:R-:W-:Y:S05]  /*f0b0*/  BRA `(.L_x_317) ;  /* 0xffffffe000c07947 */ /* 0x000fea000383ffff */
.L_x_275:
[----:B0-----:R0:W1:Y:S02]  /*f0c0*/  SYNCS.PHASECHK.TRANS64.TRYWAIT P1, [R12+URZ+0xc8], R3 ;  /* 0x0000c8030c0075a7 */ /* 0x001064000802017f */
[----:B-1----:R-:W-:Y:S05]  /*f0d0*/  @!P1 NANOSLEEP.SYNCS 0x989680 ;  /* 0x009896800000995d */ /* 0x002fea0003900000 */
[----:B------:R-:W1:Y:S02]  /*f0e0*/  @!P1 SYNCS.PHASECHK.TRANS64 P1, [R12+URZ+0xc8], R3 ;  /* 0x0000c8030c0095a7 */ /* 0x000e64000802007f */
[----:B-1----:R-:W-:Y:S05]  /*f0f0*/  @!P1 BRA `(.L_x_275) ;  /* 0xfffffffc00f09947 */ /* 0x002fea000383ffff */
[----:B------:R-:W-:Y:S05]  /*f100*/  BRA `(.L_x_318) ;  /* 0xffffffe400007947 */ /* 0x000fea000383ffff */
.L_x_284:
[----:B------:R-:W-:Y:S01]  /*f110*/  BSSY B0, `(.L_x_319) ;  /* 0x0000006000007945 */ /* 0x000fe20003800000 */
[----:B------:R-:W-:-:S07]  /*f120*/  IMAD.MOV.U32 R2, RZ, RZ, -0x1 ;  /* 0xffffffffff027424 */ /* 0x000fce00078e00ff */
[----:B01----:R-:W-:Y:S05]  /*f130*/  WARPSYNC.COLLECTIVE R2, `(.L_x_320) ;  /* 0x00000000020c7348 */ /* 0x003fea0003c00000 */
[----:B------:R-:W-:Y:S02]  /*f140*/  ELECT P1, UR62, PT ;  /* 0x00000000003e782f */ /* 0x000fe40003820000 */
[----:B------:R-:W-:Y:S01]  /*f150*/  MOV R2, UR62 ;  /* 0x0000003e00027c02 */ /* 0x000fe20008000f00 */
[----:B01----:R-:W-:Y:S10]  /*f160*/  ENDCOLLECTIVE ;  /* 0x000000000000791b */ /* 0x003ff40003800000 */
.L_x_320:
[----:B------:R-:W-:Y:S05]  /*f170*/  BSYNC B0 ;  /* 0x0000000000007941 */ /* 0x000fea0003800000 */
.L_x_319:
[----:B------:R-:W-:Y:S01]  /*f180*/  PLOP3.LUT P0, PT, P1, PT, PT, 0x80, 0x0 ;  /* 0x000000000000781c */ /* 0x000fe20000f0f070 */
[----:B------:R-:W-:-:S12]  /*f190*/  BRA `(.L_x_321) ;  /* 0xffffffec00947947 */ /* 0x000fd8000383ffff */
.L_x_288:
[----:B0-----:R0:W1:Y:S02]  /*f1a0*/  SYNCS.PHASECHK.TRANS64.TRYWAIT P0, [R7+URZ], R2 ;  /* 0x00000002070075a7 */ /* 0x001064000800017f */
[----:B-1----:R-:W-:Y:S05]  /*f1b0*/  @!P0 NANOSLEEP.SYNCS 0x989680 ;  /* 0x009896800000895d */ /* 0x002fea0003900000 */
[----:B------:R-:W1:Y:S02]  /*f1c0*/  @!P0 SYNCS.PHASECHK.TRANS64 P0, [R7+URZ], R2 ;  /* 0x00000002070085a7 */ /* 0x000e64000800007f */
[----:B-1----:R-:W-:Y:S05]  /*f1d0*/  @!P0 BRA `(.L_x_288) ;  /* 0xfffffffc00f08947 */ /* 0x002fea000383ffff */
[----:B------:R-:W-:Y:S05]  /*f1e0*/  BRA `(.L_x_322) ;  /* 0xffffffec00d87947 */ /* 0x000fea000383ffff */
.L_x_289:
[----:B0-----:R0:W1:Y:S02]  /*f1f0*/  SYNCS.PHASECHK.TRANS64.TRYWAIT P0, [R9+URZ], R4 ;  /* 0x00000004090075a7 */ /* 0x001064000800017f */
[----:B-1----:R-:W-:Y:S05]  /*f200*/  @!P0 NANOSLEEP.SYNCS 0x989680 ;  /* 0x009896800000895d */ /* 0x002fea0003900000 */
[----:B------:R-:W1:Y:S02]  /*f210*/  @!P0 SYNCS.PHASECHK.TRANS64 P0, [R9+URZ], R4 ;  /* 0x00000004090085a7 */ /* 0x000e64000800007f */
[----:B-1----:R-:W-:Y:S05]  /*f220*/  @!P0 BRA `(.L_x_289) ;  /* 0xfffffffc00f08947 */ /* 0x002fea000383ffff */
[----:B------:R-:W-:Y:S05]  /*f230*/  BRA `(.L_x_323) ;  /* 0xffffffec00e87947 */ /* 0x000fea000383ffff */
.L_x_290:
[----:B0-----:R0:W1:Y:S02]  /*f240*/  SYNCS.PHASECHK.TRANS64.TRYWAIT P0, [R6+URZ], R5 ;  /* 0x00000005060075a7 */ /* 0x001064000800017f */
[----:B-1----:R-:W-:Y:S05]  /*f250*/  @!P0 NANOSLEEP.SYNCS 0x989680 ;  /* 0x009896800000895d */ /* 0x002fea0003900000 */
[----:B------:R-:W1:Y:S02]  /*f260*/  @!P0 SYNCS.PHASECHK.TRANS64 P0, [R6+URZ], R5 ;  /* 0x00000005060085a7 */ /* 0x000e64000800007f */
[----:B-1----:R-:W-:Y:S05]  /*f270*/  @!P0 BRA `(.L_x_290) ;  /* 0xfffffffc00f08947 */ /* 0x002fea000383ffff */
[----:B------:R-:W-:Y:S05]  /*f280*/  BRA `(.L_x_324) ;  /* 0xffffffec00f87947 */ /* 0x000fea000383ffff */
.L_x_291:
[----:B0-----:R0:W1:Y:S02]  /*f290*/  SYNCS.PHASECHK.TRANS64.TRYWAIT P0, [R9+URZ], R4 ;  /* 0x00000004090075a7 */ /* 0x001064000800017f */
[----:B-1----:R-:W-:Y:S05]  /*f2a0*/  @!P0 NANOSLEEP.SYNCS 0x989680 ;  /* 0x009896800000895d */ /* 0x002fea0003900000 */
[----:B------:R-:W1:Y:S02]  /*f2b0*/  @!P0 SYNCS.PHASECHK.TRANS64 P0, [R9+URZ], R4 ;  /* 0x00000004090085a7 */ /* 0x000e64000800007f */
[----:B-1----:R-:W-:Y:S05]  /*f2c0*/  @!P0 BRA `(.L_x_291) ;  /* 0xfffffffc00f08947 */ /* 0x002fea000383ffff */
[----:B------:R-:W-:Y:S05]  /*f2d0*/  BRA `(.L_x_325) ;  /* 0xfffffff000087947 */ /* 0x000fea000383ffff */
.L_x_292:
[----:B0-----:R0:W1:Y:S02]  /*f2e0*/  SYNCS.PHASECHK.TRANS64.TRYWAIT P0, [R6+URZ], R5 ;  /* 0x00000005060075a7 */ /* 0x001064000800017f */
[----:B-1----:R-:W-:Y:S05]  /*f2f0*/  @!P0 NANOSLEEP.SYNCS 0x989680 ;  /* 0x009896800000895d */ /* 0x002fea0003900000 */
[----:B------:R-:W1:Y:S02]  /*f300*/  @!P0 SYNCS.PHASECHK.TRANS64 P0, [R6+URZ], R5 ;  /* 0x00000005060085a7 */ /* 0x000e64000800007f */
[----:B-1----:R-:W-:Y:S05]  /*f310*/  @!P0 BRA `(.L_x_292) ;  /* 0xfffffffc00f08947 */ /* 0x002fea000383ffff */
[----:B------:R-:W-:Y:S05]  /*f320*/  BRA `(.L_x_326) ;  /* 0xfffffff000187947 */ /* 0x000fea000383ffff */
.L_x_293:
[----:B0-----:R0:W1:Y:S02]  /*f330*/  SYNCS.PHASECHK.TRANS64.TRYWAIT P0, [R9+URZ], R4 ;  /* 0x00000004090075a7 */ /* 0x001064000800017f */
[----:B-1----:R-:W-:Y:S05]  /*f340*/  @!P0 NANOSLEEP.SYNCS 0x989680 ;  /* 0x009896800000895d */ /* 0x002fea0003900000 */
[----:B------:R-:W1:Y:S02]  /*f350*/  @!P0 SYNCS.PHASECHK.TRANS64 P0, [R9+URZ], R4 ;  /* 0x00000004090085a7 */ /* 0x000e64000800007f */
[----:B-1----:R-:W-:Y:S05]  /*f360*/  @!P0 BRA `(.L_x_293) ;  /* 0xfffffffc00f08947 */ /* 0x002fea000383ffff */
[----:B------:R-:W-:Y:S05]  /*f370*/  BRA `(.L_x_327) ;  /* 0xfffffff000287947 */ /* 0x000fea000383ffff */
.L_x_294:
[----:B0-----:R0:W1:Y:S02]  /*f380*/  SYNCS.PHASECHK.TRANS64.TRYWAIT P0, [R6+URZ], R5 ;  /* 0x00000005060075a7 */ /* 0x001064000800017f */
[----:B-1----:R-:W-:Y:S05]  /*f390*/  @!P0 NANOSLEEP.SYNCS 0x989680 ;  /* 0x009896800000895d */ /* 0x002fea0003900000 */
[----:B------:R-:W1:Y:S02]  /*f3a0*/  @!P0 SYNCS.PHASECHK.TRANS64 P0, [R6+URZ], R5 ;  /* 0x00000005060085a7 */ /* 0x000e64000800007f */
[----:B-1----:R-:W-:Y:S05]  /*f3b0*/  @!P0 BRA `(.L_x_294) ;  /* 0xfffffffc00f08947 */ /* 0x002fea000383ffff */
[----:B------:R-:W-:Y:S05]  /*f3c0*/  BRA `(.L_x_328) ;  /* 0xfffffff000387947 */ /* 0x000fea000383ffff */
.L_x_295:
[----:B0-----:R0:W1:Y:S02]  /*f3d0*/  SYNCS.PHASECHK.TRANS64.TRYWAIT P0, [R9+URZ], R4 ;  /* 0x00000004090075a7 */ /* 0x001064000800017f */
[----:B-1----:R-:W-:Y:S05]  /*f3e0*/  @!P0 NANOSLEEP.SYNCS 0x989680 ;  /* 0x009896800000895d */ /* 0x002fea0003900000 */
[----:B------:R-:W1:Y:S02]  /*f3f0*/  @!P0 SYNCS.PHASECHK.TRANS64 P0, [R9+URZ], R4 ;  /* 0x00000004090085a7 */ /* 0x000e64000800007f */
[----:B-1----:R-:W-:Y:S05]  /*f400*/  @!P0 BRA `(.L_x_295) ;  /* 0xfffffffc00f08947 */ /* 0x002fea000383ffff */
[----:B------:R-:W-:Y:S05]  /*f410*/  BRA `(.L_x_329) ;  /* 0xfffffff000487947 */ /* 0x000fea000383ffff */
.L_x_296:
[----:B0-----:R0:W1:Y:S02]  /*f420*/  SYNCS.PHASECHK.TRANS64.TRYWAIT P0, [R6+URZ], R5 ;  /* 0x00000005060075a7 */ /* 0x001064000800017f */
[----:B-1----:R-:W-:Y:S05]  /*f430*/  @!P0 NANOSLEEP.SYNCS 0x989680 ;  /* 0x009896800000895d */ /* 0x002fea0003900000 */
[----:B------:R-:W1:Y:S02]  /*f440*/  @!P0 SYNCS.PHASECHK.TRANS64 P0, [R6+URZ], R5 ;  /* 0x00000005060085a7 */ /* 0x000e64000800007f */
[----:B-1----:R-:W-:Y:S05]  /*f450*/  @!P0 BRA `(.L_x_296) ;  /* 0xfffffffc00f08947 */ /* 0x002fea000383ffff */
[----:B------:R-:W-:Y:S05]  /*f460*/  BRA `(.L_x_330) ;  /* 0xfffffff000587947 */ /* 0x000fea000383ffff */
.L_x_297:
[----:B0-----:R0:W1:Y:S02]  /*f470*/  SYNCS.PHASECHK.TRANS64.TRYWAIT P0, [R9+URZ], R4 ;  /* 0x00000004090075a7 */ /* 0x001064000800017f */
[----:B-1----:R-:W-:Y:S05]  /*f480*/  @!P0 NANOSLEEP.SYNCS 0x989680 ;  /* 0x009896800000895d */ /* 0x002fea0003900000 */
[----:B------:R-:W1:Y:S02]  /*f490*/  @!P0 SYNCS.PHASECHK.TRANS64 P0, [R9+URZ], R4 ;  /* 0x00000004090085a7 */ /* 0x000e64000800007f */
[----:B-1----:R-:W-:Y:S05]  /*f4a0*/  @!P0 BRA `(.L_x_297) ;  /* 0xfffffffc00f08947 */ /* 0x002fea000383ffff */
[----:B------:R-:W-:Y:S05]  /*f4b0*/  BRA `(.L_x_331) ;  /* 0xfffffff000687947 */ /* 0x000fea000383ffff */
.L_x_298:
[----:B0-----:R0:W1:Y:S02]  /*f4c0*/  SYNCS.PHASECHK.TRANS64.TRYWAIT P0, [R6+URZ], R5 ;  /* 0x00000005060075a7 */ /* 0x001064000800017f */
[----:B-1----:R-:W-:Y:S05]  /*f4d0*/  @!P0 NANOSLEEP.SYNCS 0x989680 ;  /* 0x009896800000895d */ /* 0x002fea0003900000 */
[----:B------:R-:W1:Y:S02]  /*f4e0*/  @!P0 SYNCS.PHASECHK.TRANS64 P0, [R6+URZ], R5 ;  /* 0x00000005060085a7 */ /* 0x000e64000800007f */
[----:B-1----:R-:W-:Y:S05]  /*f4f0*/  @!P0 BRA `(.L_x_298) ;  /* 0xfffffffc00f08947 */ /* 0x002fea000383ffff */
[----:B------:R-:W-:Y:S05]  /*f500*/  BRA `(.L_x_332) ;  /* 0xfffffff000787947 */ /* 0x000fea000383ffff */
.L_x_299:
[----:B0-----:R0:W1:Y:S02]  /*f510*/  SYNCS.PHASECHK.TRANS64.TRYWAIT P0, [R9+URZ], R4 ;  /* 0x00000004090075a7 */ /* 0x001064000800017f */
[----:B-1----:R-:W-:Y:S05]  /*f520*/  @!P0 NANOSLEEP.SYNCS 0x989680 ;  /* 0x009896800000895d */ /* 0x002fea0003900000 */
[----:B------:R-:W1:Y:S02]  /*f530*/  @!P0 SYNCS.PHASECHK.TRANS64 P0, [R9+URZ], R4 ;  /* 0x00000004090085a7 */ /* 0x000e64000800007f */
[----:B-1----:R-:W-:Y:S05]  /*f540*/  @!P0 BRA `(.L_x_299) ;  /* 0xfffffffc00f08947 */ /* 0x002fea000383ffff */
[----:B------:R-:W-:Y:S05]  /*f550*/  BRA `(.L_x_333) ;  /* 0xfffffff000887947 */ /* 0x000fea000383ffff */
.L_x_300:
[----:B0-----:R0:W1:Y:S02]  /*f560*/  SYNCS.PHASECHK.TRANS64.TRYWAIT P0, [R6+URZ], R5 ;  /* 0x00000005060075a7 */ /* 0x001064000800017f */
[----:B-1----:R-:W-:Y:S05]  /*f570*/  @!P0 NANOSLEEP.SYNCS 0x989680 ;  /* 0x009896800000895d */ /* 0x002fea0003900000 */
[----:B------:R-:W1:Y:S02]  /*f580*/  @!P0 SYNCS.PHASECHK.TRANS64 P0, [R6+URZ], R5 ;  /* 0x00000005060085a7 */ /* 0x000e64000800007f */
[----:B-1----:R-:W-:Y:S05]  /*f590*/  @!P0 BRA `(.L_x_300) ;  /* 0xfffffffc00f08947 */ /* 0x002fea000383ffff */
[----:B------:R-:W-:Y:S05]  /*f5a0*/  BRA `(.L_x_334) ;  /* 0xfffffff000987947 */ /* 0x000fea000383ffff */
.L_x_301:
[----:B0-----:R0:W1:Y:S02]  /*f5b0*/  SYNCS.PHASECHK.TRANS64.TRYWAIT P0, [R9+URZ], R4 ;  /* 0x00000004090075a7 */ /* 0x001064000800017f */
[----:B-1----:R-:W-:Y:S05]  /*f5c0*/  @!P0 NANOSLEEP.SYNCS 0x989680 ;  /* 0x009896800000895d */ /* 0x002fea0003900000 */
[----:B------:R-:W1:Y:S02]  /*f5d0*/  @!P0 SYNCS.PHASECHK.TRANS64 P0, [R9+URZ], R4 ;  /* 0x00000004090085a7 */ /* 0x000e64000800007f */
[----:B-1----:R-:W-:Y:S05]  /*f5e0*/  @!P0 BRA `(.L_x_301) ;  /* 0xfffffffc00f08947 */ /* 0x002fea000383ffff */
[----:B------:R-:W-:Y:S05]  /*f5f0*/  BRA `(.L_x_335) ;  /* 0xfffffff000a87947 */ /* 0x000fea000383ffff */
.L_x_302:
[----:B0-----:R0:W1:Y:S02]  /*f600*/  SYNCS.PHASECHK.TRANS64.TRYWAIT P0, [R6+URZ], R5 ;  /* 0x00000005060075a7 */ /* 0x001064000800017f */
[----:B-1----:R-:W-:Y:S05]  /*f610*/  @!P0 NANOSLEEP.SYNCS 0x989680 ;  /* 0x009896800000895d */ /* 0x002fea0003900000 */
[----:B------:R-:W1:Y:S02]  /*f620*/  @!P0 SYNCS.PHASECHK.TRANS64 P0, [R6+URZ], R5 ;  /* 0x00000005060085a7 */ /* 0x000e64000800007f */
[----:B-1----:R-:W-:Y:S05]  /*f630*/  @!P0 BRA `(.L_x_302) ;  /* 0xfffffffc00f08947 */ /* 0x002fea000383ffff */
[----:B------:R-:W-:Y:S05]  /*f640*/  BRA `(.L_x_336) ;  /* 0xfffffff000b87947 */ /* 0x000fea000383ffff */
.L_x_303:
[----:B0-----:R0:W1:Y:S02]  /*f650*/  SYNCS.PHASECHK.TRANS64.TRYWAIT P0, [R9+URZ], R4 ;  /* 0x00000004090075a7 */ /* 0x001064000800017f */
[----:B-1----:R-:W-:Y:S05]  /*f660*/  @!P0 NANOSLEEP.SYNCS 0x989680 ;  /* 0x009896800000895d */ /* 0x002fea0003900000 */
[----:B------:R-:W1:Y:S02]  /*f670*/  @!P0 SYNCS.PHASECHK.TRANS64 P0, [R9+URZ], R4 ;  /* 0x00000004090085a7 */ /* 0x000e64000800007f */
[----:B-1----:R-:W-:Y:S05]  /*f680*/  @!P0 BRA `(.L_x_303) ;  /* 0xfffffffc00f08947 */ /* 0x002fea000383ffff */
[----:B------:R-:W-:Y:S05]  /*f690*/  BRA `(.L_x_337) ;  /* 0xfffffff000c87947 */ /* 0x000fea000383ffff */
.L_x_304:
[----:B0-----:R0:W1:Y:S02]  /*f6a0*/  SYNCS.PHASECHK.TRANS64.TRYWAIT P0, [R6+URZ], R5 ;  /* 0x00000005060075a7 */ /* 0x001064000800017f */
[----:B-1----:R-:W-:Y:S05]  /*f6b0*/  @!P0 NANOSLEEP.SYNCS 0x989680 ;  /* 0x009896800000895d */ /* 0x002fea0003900000 */
[----:B------:R-:W1:Y:S02]  /*f6c0*/  @!P0 SYNCS.PHASECHK.TRANS64 P0, [R6+URZ], R5 ;  /* 0x00000005060085a7 */ /* 0x000e64000800007f */
[----:B-1----:R-:W-:Y:S05]  /*f6d0*/  @!P0 BRA `(.L_x_304) ;  /* 0xfffffffc00f08947 */ /* 0x002fea000383ffff */
[----:B------:R-:W-:Y:S05]  /*f6e0*/  BRA `(.L_x_338) ;  /* 0xfffffff000d87947 */ /* 0x000fea000383ffff */
.L_x_305:
[----:B0-----:R0:W1:Y:S02]  /*f6f0*/  SYNCS.PHASECHK.TRANS64.TRYWAIT P0, [R9+URZ], R4 ;  /* 0x00000004090075a7 */ /* 0x001064000800017f */
[----:B-1----:R-:W-:Y:S05]  /*f700*/  @!P0 NANOSLEEP.SYNCS 0x989680 ;  /* 0x009896800000895d */ /* 0x002fea0003900000 */
[----:B------:R-:W1:Y:S02]  /*f710*/  @!P0 SYNCS.PHASECHK.TRANS64 P0, [R9+URZ], R4 ;  /* 0x00000004090085a7 */ /* 0x000e64000800007f */
[----:B-1----:R-:W-:Y:S05]  /*f720*/  @!P0 BRA `(.L_x_305) ;  /* 0xfffffffc00f08947 */ /* 0x002fea000383ffff */
[----:B------:R-:W-:Y:S05]  /*f730*/  BRA `(.L_x_339) ;  /* 0xfffffff000e87947 */ /* 0x000fea000383ffff */
.L_x_306:
[----:B0-----:R0:W1:Y:S02]  /*f740*/  SYNCS.PHASECHK.TRANS64.TRYWAIT P0, [R6+URZ], R5 ;  /* 0x00000005060075a7 */ /* 0x001064000800017f */
[----:B-1----:R-:W-:Y:S05]  /*f750*/  @!P0 NANOSLEEP.SYNCS 0x989680 ;  /* 0x009896800000895d */ /* 0x002fea0003900000 */
[----:B------:R-:W1:Y:S02]  /*f760*/  @!P0 SYNCS.PHASECHK.TRANS64 P0, [R6+URZ], R5 ;  /* 0x00000005060085a7 */ /* 0x000e64000800007f */
[----:B-1----:R-:W-:Y:S05]  /*f770*/  @!P0 BRA `(.L_x_306) ;  /* 0xfffffffc00f08947 */ /* 0x002fea000383ffff */
[----:B------:R-:W-:Y:S05]  /*f780*/  BRA `(.L_x_340) ;  /* 0xfffffff000f87947 */ /* 0x000fea000383ffff */
.L_x_307:
[----:B0-----:R0:W1:Y:S02]  /*f790*/  SYNCS.PHASECHK.TRANS64.TRYWAIT P0, [R9+URZ], R4 ;  /* 0x00000004090075a7 */ /* 0x001064000800017f */
[----:B-1----:R-:W-:Y:S05]  /*f7a0*/  @!P0 NANOSLEEP.SYNCS 0x989680 ;  /* 0x009896800000895d */ /* 0x002fea0003900000 */
[----:B------:R-:W1:Y:S02]  /*f7b0*/  @!P0 SYNCS.PHASECHK.TRANS64 P0, [R9+URZ], R4 ;  /* 0x00000004090085a7 */ /* 0x000e64000800007f */
[----:B-1----:R-:W-:Y:S05]  /*f7c0*/  @!P0 BRA `(.L_x_307) ;  /* 0xfffffffc00f08947 */ /* 0x002fea000383ffff */
[----:B------:R-:W-:Y:S05]  /*f7d0*/  BRA `(.L_x_341) ;  /* 0xfffffff400087947 */ /* 0x000fea000383ffff */
.L_x_308:
[----:B0-----:R0:W1:Y:S02]  /*f7e0*/  SYNCS.PHASECHK.TRANS64.TRYWAIT P0, [R6+URZ], R5 ;  /* 0x00000005060075a7 */ /* 0x001064000800017f */
[----:B-1----:R-:W-:Y:S05]  /*f7f0*/  @!P0 NANOSLEEP.SYNCS 0x989680 ;  /* 0x009896800000895d */ /* 0x002fea0003900000 */
[----:B------:R-:W1:Y:S02]  /*f800*/  @!P0 SYNCS.PHASECHK.TRANS64 P0, [R6+URZ], R5 ;  /* 0x00000005060085a7 */ /* 0x000e64000800007f */
[----:B-1----:R-:W-:Y:S05]  /*f810*/  @!P0 BRA `(.L_x_308) ;  /* 0xfffffffc00f08947 */ /* 0x002fea000383ffff */
[----:B------:R-:W-:Y:S05]  /*f820*/  BRA `(.L_x_342) ;  /* 0xfffffff400187947 */ /* 0x000fea000383ffff */
.L_x_309:
[----:B0-----:R0:W1:Y:S02]  /*f830*/  SYNCS.PHASECHK.TRANS64.TRYWAIT P0, [R9+URZ], R4 ;  /* 0x00000004090075a7 */ /* 0x001064000800017f */
[----:B-1----:R-:W-:Y:S05]  /*f840*/  @!P0 NANOSLEEP.SYNCS 0x989680 ;  /* 0x009896800000895d */ /* 0x002fea0003900000 */
[----:B------:R-:W1:Y:S02]  /*f850*/  @!P0 SYNCS.PHASECHK.TRANS64 P0, [R9+URZ], R4 ;  /* 0x00000004090085a7 */ /* 0x000e64000800007f */
[----:B-1----:R-:W-:Y:S05]  /*f860*/  @!P0 BRA `(.L_x_309) ;  /* 0xfffffffc00f08947 */ /* 0x002fea000383ffff */
[----:B------:R-:W-:Y:S05]  /*f870*/  BRA `(.L_x_343) ;  /* 0xfffffff400287947 */ /* 0x000fea000383ffff */
.L_x_310:
[----:B0-----:R0:W1:Y:S02]  /*f880*/  SYNCS.PHASECHK.TRANS64.TRYWAIT P0, [R6+URZ], R5 ;  /* 0x00000005060075a7 */ /* 0x001064000800017f */
[----:B-1----:R-:W-:Y:S05]  /*f890*/  @!P0 NANOSLEEP.SYNCS 0x989680 ;  /* 0x009896800000895d */ /* 0x002fea0003900000 */
[----:B------:R-:W1:Y:S02]  /*f8a0*/  @!P0 SYNCS.PHASECHK.TRANS64 P0, [R6+URZ], R5 ;  /* 0x00000005060085a7 */ /* 0x000e64000800007f */
[----:B-1----:R-:W-:Y:S05]  /*f8b0*/  @!P0 BRA `(.L_x_310) ;  /* 0xfffffffc00f08947 */ /* 0x002fea000383ffff */
[----:B------:R-:W-:Y:S05]  /*f8c0*/  BRA `(.L_x_344) ;  /* 0xfffffff400387947 */ /* 0x000fea000383ffff */
.L_x_311:
[----:B-1----:R1:W2:Y:S02]  /*f8d0*/  SYNCS.PHASECHK.TRANS64.TRYWAIT P0, [R9+URZ], R4 ;  /* 0x00000004090075a7 */ /* 0x0022a4000800017f */
[----:B--2---:R-:W-:Y:S05]  /*f8e0*/  @!P0 NANOSLEEP.SYNCS 0x989680 ;  /* 0x009896800000895d */ /* 0x004fea0003900000 */
[----:B------:R-:W2:Y:S02]  /*f8f0*/  @!P0 SYNCS.PHASECHK.TRANS64 P0, [R9+URZ], R4 ;  /* 0x00000004090085a7 */ /* 0x000ea4000800007f */
[----:B--2---:R-:W-:Y:S05]  /*f900*/  @!P0 BRA `(.L_x_311) ;  /* 0xfffffffc00f08947 */ /* 0x004fea000383ffff */
[----:B------:R-:W-:Y:S05]  /*f910*/  BRA `(.L_x_345) ;  /* 0xfffffff400407947 */ /* 0x000fea000383ffff */
.L_x_346:
[----:B------:R-:W-:-:S00]  /*f920*/  BRA `(.L_x_346) ;  /* 0xfffffffc00fc7947 */ /* 0x000fc0000383ffff */
[----:B------:R-:W-:-:S00]  /*f930*/  NOP ;  /* 0x0000000000007918 */ /* 0x000fc00000000000 */
        /* <DEDUP_REMOVED lines=12> */
.L_x_347:


//--------------------- .nv.shared._ZN7cutlass13device_kernelINS_4gemm6kernel13GemmUniversalIN4cute5tupleIJiiiiEEENS1_10collective13CollectiveMmaINS1_37MainloopSm90TmaGmmaWarpSpecializedFP8ILi25ENS5_IJNS4_1CILi2EEENSA_ILi1EEESC_EEENS1_32KernelTmaWarpSpecializedPingpongEEENS5_IJNSA_ILi64EEENSA_ILi224EEENSA_ILi32EEEEEENS_12float_e4m3_tENS5_IJlSC_lEEESK_SL_NS4_8TiledMMAINS4_8MMA_AtomIJNS4_4SM904GMMA30MMA_64x32x32_F32E4M3E4M3_SS_TNILNSP_7ScaleInE1ELSR_1EEEEEENS4_6LayoutINS5_IJSC_SC_SC_EEENS5_IJNSA_ILi0EEESW_SW_EEEEENS5_IJNS4_10UnderscoreESZ_SZ_EEEEENS4_13SM90_TMA_LOADENS4_14ComposedLayoutINS4_7SwizzleILi1ELi4ELi3EEENS4_18smem_ptr_flag_bitsILi8EEENSU_INS5_IJNSA_ILi8EEESI_EEENS5_IJSI_SC_EEEEEEEvNS4_8identityENS4_23SM90_TMA_LOAD_MULTICASTES1C_vS1D_EENS_8epilogue10collective6detail29Sm90TmaWarpSpecializedAdapterINS1H_15DefaultEpilogueISK_SL_SL_NS1G_6thread17LinearCombinationISK_Li1EffLNS1L_9ScaleType4KindE0ELNS_15FloatRoundStyleE2ESK_EENS1_15EpilogueDefaultEEEEEvvEEEEvNT_6ParamsE --------------------------
	.section	.nv.shared._ZN7cutlass13device_kernelINS_4gemm6kernel13GemmUniversalIN4cute5tupleIJiiiiEEENS1_10collective13CollectiveMmaINS1_37MainloopSm90TmaGmmaWarpSpecializedFP8ILi25ENS5_IJNS4_1CILi2EEENSA_ILi1EEESC_EEENS1_32KernelTmaWarpSpecializedPingpongEEENS5_IJNSA_ILi64EEENSA_ILi224EEENSA_ILi32EEEEEENS_12float_e4m3_tENS5_IJlSC_lEEESK_SL_NS4_8TiledMMAINS4_8MMA_AtomIJNS4_4SM904GMMA30MMA_64x32x32_F32E4M3E4M3_SS_TNILNSP_7ScaleInE1ELSR_1EEEEEENS4_6LayoutINS5_IJSC_SC_SC_EEENS5_IJNSA_ILi0EEESW_SW_EEEEENS5_IJNS4_10UnderscoreESZ_SZ_EEEEENS4_13SM90_TMA_LOADENS4_14ComposedLayoutINS4_7SwizzleILi1ELi4ELi3EEENS4_18smem_ptr_flag_bitsILi8EEENSU_INS5_IJNSA_ILi8EEESI_EEENS5_IJSI_SC_EEEEEEEvNS4_8identityENS4_23SM90_TMA_LOAD_MULTICASTES1C_vS1D_EENS_8epilogue10collective6detail29Sm90TmaWarpSpecializedAdapterINS1H_15DefaultEpilogueISK_SL_SL_NS1G_6thread17LinearCombinationISK_Li1EffLNS1L_9ScaleType4KindE0ELNS_15FloatRoundStyleE2ESK_EENS1_15EpilogueDefaultEEEEEvvEEEEvNT_6ParamsE,"aw",@nobits
	.sectionflags	@""
	.align	16
	.zero		1024


//--------------------- .nv.shared.reserved.0     --------------------------
	.section	.nv.shared.reserved.0,"aw",@nobits
	.weak		__nv_reservedSMEM_offset_0_alias
	.size		__nv_reservedSMEM_offset_0_alias, 0, 0
	.other		__nv_reservedSMEM_offset_0_alias,@"STO_CUDA_RESERVED_SHARED STV_DEFAULT"
__nv_reservedSMEM_offset_0_alias:
	.zero		0


//--------------------- .nv.global                --------------------------
	.section	.nv.global,"aw",@nobits
.nv.global:
	.type		_ZN40_INTERNAL_3510894f_4_k_cu_9d336d9f_159534cute1_E,@object
	.size		_ZN40_INTERNAL_3510894f_4_k_cu_9d336d9f_159534cute1_E,(_ZN40_INTERNAL_3510894f_4_k_cu_9d336d9f_159534cuda3std3__45__cpo6cbeginE - _ZN40_INTERNAL_3510894f_4_k_cu_9d336d9f_159534cute1_E)
_ZN40_INTERNAL_3510894f_4_k_cu_9d336d9f_159534cute1_E:
	.zero		1
	.type		_ZN40_INTERNAL_3510894f_4_k_cu_9d336d9f_159534cuda3std3__45__cpo6cbeginE,@object
	.size		_ZN40_INTERNAL_3510894f_4_k_cu_9d336d9f_159534cuda3std3__45__cpo6cbeginE,(_ZN40_INTERNAL_3510894f_4_k_cu_9d336d9f_159534cuda3std3__48in_placeE - _ZN40_INTERNAL_3510894f_4_k_cu_9d336d9f_159534cuda3std3__45__cpo6cbeginE)
_ZN40_INTERNAL_3510894f_4_k_cu_9d336d9f_159534cuda3std3__45__cpo6cbeginE:
	.zero		1
	.type		_ZN40_INTERNAL_3510894f_4_k_cu_9d336d9f_159534cuda3std3__48in_placeE,@object
	.size		_ZN40_INTERNAL_3510894f_4_k_cu_9d336d9f_159534cuda3std3__48in_placeE,(_ZN40_INTERNAL_3510894f_4_k_cu_9d336d9f_159534cuda3std6ranges3__45__cpo9iter_moveE - _ZN40_INTERNAL_3510894f_4_k_cu_9d336d9f_159534cuda3std3__48in_placeE)
_ZN40_INTERNAL_3510894f_4_k_cu_9d336d9f_159534cuda3std3__48in_placeE:
	.zero		1
	.type		_ZN40_INTERNAL_3510894f_4_k_cu_9d336d9f_159534cuda3std6ranges3__45__cpo9iter_moveE,@object
	.size		_ZN40_INTERNAL_3510894f_4_k_cu_9d336d9f_159534cuda3std6ranges3__45__cpo9iter_moveE,(_ZN40_INTERNAL_3510894f_4_k_cu_9d336d9f_159534cuda3std3__45__cpo5beginE - _ZN40_INTERNAL_3510894f_4_k_cu_9d336d9f_159534cuda3std6ranges3__45__cpo9iter_moveE)
_ZN40_INTERNAL_3510894f_4_k_cu_9d336d9f_159534cuda3std6ranges3__45__cpo9iter_moveE:
	.zero		1
	.type		_ZN40_INTERNAL_3510894f_4_k_cu_9d336d9f_159534cuda3std3__45__cpo5beginE,@object
	.size		_ZN40_INTERNAL_3510894f_4_k_cu_9d336d9f_159534cuda3std3__45__cpo5beginE,(_ZN40_INTERNAL_3510894f_4_k_cu_9d336d9f_159534cuda3std3__442_GLOBAL__N__3510894f_4_k_cu_9d336d9f_159536ignoreE - _ZN40_INTERNAL_3510894f_4_k_cu_9d336d9f_159534cuda3std3__45__cpo5beginE)
_ZN40_INTERNAL_3510894f_4_k_cu_9d336d9f_159534cuda3std3__45__cpo5beginE:
	.zero		1
	.type		_ZN40_INTERNAL_3510894f_4_k_cu_9d336d9f_159534cuda3std3__442_GLOBAL__N__3510894f_4_k_cu_9d336d9f_159536ignoreE,@object
	.size		_ZN40_INTERNAL_3510894f_4_k_cu_9d336d9f_159534cuda3std3__442_GLOBAL__N__3510894f_4_k_cu_9d336d9f_159536ignoreE,(_ZN40_INTERNAL_3510894f_4_k_cu_9d336d9f_159534cute7productE - _ZN40_INTERNAL_3510894f_4_k_cu_9d336d9f_159534cuda3std3__442_GLOBAL__N__3510894f_4_k_cu_9d336d9f_159536ignoreE)
_ZN40_INTERNAL_3510894f_4_k_cu_9d336d9f_159534cuda3std3__442_GLOBAL__N__3510894f_4_k_cu_9d336d9f_159536ignoreE:
	.zero		1
	.type		_ZN40_INTERNAL_3510894f_4_k_cu_9d336d9f_159534cute7productE,@object
	.size		_ZN40_INTERNAL_3510894f_4_k_cu_9d336d9f_159534cute7productE,(_ZN40_INTERNAL_3510894f_4_k_cu_9d336d9f_159534cuda3std3__45__cpo3endE - _ZN40_INTERNAL_3510894f_4_k_cu_9d336d9f_159534cute7productE)
_ZN40_INTERNAL_3510894f_4_k_cu_9d336d9f_159534cute7productE:
	.zero		1
	.type		_ZN40_INTERNAL_3510894f_4_k_cu_9d336d9f_159534cuda3std3__45__cpo3endE,@object
	.size		_ZN40_INTERNAL_3510894f_4_k_cu_9d336d9f_159534cuda3std3__45__cpo3endE,(_ZN40_INTERNAL_3510894f_4_k_cu_9d336d9f_159534cuda3std3__419piecewise_constructE - _ZN40_INTERNAL_3510894f_4_k_cu_9d336d9f_159534cuda3std3__45__cpo3endE)
_ZN40_INTERNAL_3510894f_4_k_cu_9d336d9f_159534cuda3std3__45__cpo3endE:
	.zero		1
	.type		_ZN40_INTERNAL_3510894f_4_k_cu_9d336d9f_159534cuda3std3__419piecewise_constructE,@object
	.size		_ZN40_INTERNAL_3510894f_4_k_cu_9d336d9f_159534cuda3std3__419piecewise_constructE,(_ZN40_INTERNAL_3510894f_4_k_cu_9d336d9f_159534cuda3std3__45__cpo4cendE - _ZN40_INTERNAL_3510894f_4_k_cu_9d336d9f_159534cuda3std3__419piecewise_constructE)
_ZN40_INTERNAL_3510894f_4_k_cu_9d336d9f_159534cuda3std3__419piecewise_constructE:
	.zero		1
	.type		_ZN40_INTERNAL_3510894f_4_k_cu_9d336d9f_159534cuda3std3__45__cpo4cendE,@object
	.size		_ZN40_INTERNAL_3510894f_4_k_cu_9d336d9f_159534cuda3std3__45__cpo4cendE,(_ZN40_INTERNAL_3510894f_4_k_cu_9d336d9f_159534cuda3std6ranges3__45__cpo4swapE - _ZN40_INTERNAL_3510894f_4_k_cu_9d336d9f_159534cuda3std3__45__cpo4cendE)
_ZN40_INTERNAL_3510894f_4_k_cu_9d336d9f_159534cuda3std3__45__cpo4cendE:
	.zero		1
	.type		_ZN40_INTERNAL_3510894f_4_k_cu_9d336d9f_159534cuda3std6ranges3__45__cpo4swapE,@object
	.size		_ZN40_INTERNAL_3510894f_4_k_cu_9d336d9f_159534cuda3std6ranges3__45__cpo4swapE,(.L_7 - _ZN40_INTERNAL_3510894f_4_k_cu_9d336d9f_159534cuda3std6ranges3__45__cpo4swapE)
_ZN40_INTERNAL_3510894f_4_k_cu_9d336d9f_159534cuda3std6ranges3__45__cpo4swapE:
	.zero		1
.L_7:


//--------------------- .nv.constant0._ZN7cutlass13device_kernelINS_4gemm6kernel13GemmUniversalIN4cute5tupleIJiiiiEEENS1_10collective13CollectiveMmaINS1_37MainloopSm90TmaGmmaWarpSpecializedFP8ILi25ENS5_IJNS4_1CILi2EEENSA_ILi1EEESC_EEENS1_32KernelTmaWarpSpecializedPingpongEEENS5_IJNSA_ILi64EEENSA_ILi224EEENSA_ILi32EEEEEENS_12float_e4m3_tENS5_IJlSC_lEEESK_SL_NS4_8TiledMMAINS4_8MMA_AtomIJNS4_4SM904GMMA30MMA_64x32x32_F32E4M3E4M3_SS_TNILNSP_7ScaleInE1ELSR_1EEEEEENS4_6LayoutINS5_IJSC_SC_SC_EEENS5_IJNSA_ILi0EEESW_SW_EEEEENS5_IJNS4_10UnderscoreESZ_SZ_EEEEENS4_13SM90_TMA_LOADENS4_14ComposedLayoutINS4_7SwizzleILi1ELi4ELi3EEENS4_18smem_ptr_flag_bitsILi8EEENSU_INS5_IJNSA_ILi8EEESI_EEENS5_IJSI_SC_EEEEEEEvNS4_8identityENS4_23SM90_TMA_LOAD_MULTICASTES1C_vS1D_EENS_8epilogue10collective6detail29Sm90TmaWarpSpecializedAdapterINS1H_15DefaultEpilogueISK_SL_SL_NS1G_6thread17LinearCombinationISK_Li1EffLNS1L_9ScaleType4KindE0ELNS_15FloatRoundStyleE2ESK_EENS1_15EpilogueDefaultEEEEEvvEEEEvNT_6ParamsE --------------------------
	.section	.nv.constant0._ZN7cutlass13device_kernelINS_4gemm6kernel13GemmUniversalIN4cute5tupleIJiiiiEEENS1_10collective13CollectiveMmaINS1_37MainloopSm90TmaGmmaWarpSpecializedFP8ILi25ENS5_IJNS4_1CILi2EEENSA_ILi1EEESC_EEENS1_32KernelTmaWarpSpecializedPingpongEEENS5_IJNSA_ILi64EEENSA_ILi224EEENSA_ILi32EEEEEENS_12float_e4m3_tENS5_IJlSC_lEEESK_SL_NS4_8TiledMMAINS4_8MMA_AtomIJNS4_4SM904GMMA30MMA_64x32x32_F32E4M3E4M3_SS_TNILNSP_7ScaleInE1ELSR_1EEEEEENS4_6LayoutINS5_IJSC_SC_SC_EEENS5_IJNSA_ILi0EEESW_SW_EEEEENS5_IJNS4_10UnderscoreESZ_SZ_EEEEENS4_13SM90_TMA_LOADENS4_14ComposedLayoutINS4_7SwizzleILi1ELi4ELi3EEENS4_18smem_ptr_flag_bitsILi8EEENSU_INS5_IJNSA_ILi8EEESI_EEENS5_IJSI_SC_EEEEEEEvNS4_8identityENS4_23SM90_TMA_LOAD_MULTICASTES1C_vS1D_EENS_8epilogue10collective6detail29Sm90TmaWarpSpecializedAdapterINS1H_15DefaultEpilogueISK_SL_SL_NS1G_6thread17LinearCombinationISK_Li1EffLNS1L_9ScaleType4KindE0ELNS_15FloatRoundStyleE2ESK_EENS1_15EpilogueDefaultEEEEEvvEEEEvNT_6ParamsE,"a",@progbits
	.sectionflags	@""
	.align	4
.nv.constant0._ZN7cutlass13device_kernelINS_4gemm6kernel13GemmUniversalIN4cute5tupleIJiiiiEEENS1_10collective13CollectiveMmaINS1_37MainloopSm90TmaGmmaWarpSpecializedFP8ILi25ENS5_IJNS4_1CILi2EEENSA_ILi1EEESC_EEENS1_32KernelTmaWarpSpecializedPingpongEEENS5_IJNSA_ILi64EEENSA_ILi224EEENSA_ILi32EEEEEENS_12float_e4m3_tENS5_IJlSC_lEEESK_SL_NS4_8TiledMMAINS4_8MMA_AtomIJNS4_4SM904GMMA30MMA_64x32x32_F32E4M3E4M3_SS_TNILNSP_7ScaleInE1ELSR_1EEEEEENS4_6LayoutINS5_IJSC_SC_SC_EEENS5_IJNSA_ILi0EEESW_SW_EEEEENS5_IJNS4_10UnderscoreESZ_SZ_EEEEENS4_13SM90_TMA_LOADENS4_14ComposedLayoutINS4_7SwizzleILi1ELi4ELi3EEENS4_18smem_ptr_flag_bitsILi8EEENSU_INS5_IJNSA_ILi8EEESI_EEENS5_IJSI_SC_EEEEEEEvNS4_8identityENS4_23SM90_TMA_LOAD_MULTICASTES1C_vS1D_EENS_8epilogue10collective6detail29Sm90TmaWarpSpecializedAdapterINS1H_15DefaultEpilogueISK_SL_SL_NS1G_6thread17LinearCombinationISK_Li1EffLNS1L_9ScaleType4KindE0ELNS_15FloatRoundStyleE2ESK_EENS1_15EpilogueDefaultEEEEEvvEEEEvNT_6ParamsE:
	.zero		1664


//--------------------- SYMBOLS --------------------------

	.type		.nv.reservedSmem.offset0,@object
	.size		.nv.reservedSmem.offset0,0x4
